//
// Generated by NVIDIA NVVM Compiler
//
// Compiler Build ID: CL-36424714
// Cuda compilation tools, release 13.0, V13.0.88
// Based on NVVM 20.0.0
//

.version 9.0
.target sm_100
.address_size 64

	// .globl	_Z23count_close_points_CUDAP5Pointi

.visible .entry _Z23count_close_points_CUDAP5Pointi(
	.param .u64 .ptr .align 1 _Z23count_close_points_CUDAP5Pointi_param_0,
	.param .u32 _Z23count_close_points_CUDAP5Pointi_param_1
)
{
	.reg .pred 	%p<4>;
	.reg .b32 	%r<10>;
	.reg .b64 	%rd<7>;
	.reg .b64 	%fd<14>;

	ld.param.u64 	%rd3, [_Z23count_close_points_CUDAP5Pointi_param_0];
	ld.param.u32 	%r4, [_Z23count_close_points_CUDAP5Pointi_param_1];
	mov.u32 	%r5, %tid.x;
	mov.u32 	%r6, %ctaid.x;
	mov.u32 	%r7, %ntid.x;
	mad.lo.s32 	%r1, %r6, %r7, %r5;
	mul.lo.s32 	%r8, %r4, %r4;
	setp.ge.s32 	%p1, %r1, %r8;
	@%p1 bra 	$L__BB0_4;
	div.s32 	%r2, %r1, %r4;
	mul.lo.s32 	%r9, %r2, %r4;
	sub.s32 	%r3, %r1, %r9;
	setp.ge.s32 	%p2, %r2, %r3;
	@%p2 bra 	$L__BB0_4;
	cvta.to.global.u64 	%rd4, %rd3;
	mul.wide.s32 	%rd5, %r2, 24;
	add.s64 	%rd1, %rd4, %rd5;
	mul.wide.s32 	%rd6, %r3, 24;
	add.s64 	%rd2, %rd4, %rd6;
	ld.global.f64 	%fd1, [%rd1];
	ld.global.f64 	%fd2, [%rd2];
	sub.f64 	%fd3, %fd1, %fd2;
	ld.global.f64 	%fd4, [%rd1+8];
	ld.global.f64 	%fd5, [%rd2+8];
	sub.f64 	%fd6, %fd4, %fd5;
	mul.f64 	%fd7, %fd6, %fd6;
	fma.rn.f64 	%fd8, %fd3, %fd3, %fd7;
	sqrt.rn.f64 	%fd9, %fd8;
	setp.gtu.f64 	%p3, %fd9, 0d4059000000000000;
	@%p3 bra 	$L__BB0_4;
	ld.global.f64 	%fd10, [%rd1+16];
	add.f64 	%fd11, %fd10, 0d3FF0000000000000;
	st.global.f64 	[%rd1+16], %fd11;
	ld.global.f64 	%fd12, [%rd2+16];
	add.f64 	%fd13, %fd12, 0d3FF0000000000000;
	st.global.f64 	[%rd2+16], %fd13;
$L__BB0_4:
	ret;

}
	// .globl	_Z27delaunay_triangulation_CUDAP5PointiP8TrianglePi
.visible .entry _Z27delaunay_triangulation_CUDAP5PointiP8TrianglePi(
	.param .u64 .ptr .align 1 _Z27delaunay_triangulation_CUDAP5PointiP8TrianglePi_param_0,
	.param .u32 _Z27delaunay_triangulation_CUDAP5PointiP8TrianglePi_param_1,
	.param .u64 .ptr .align 1 _Z27delaunay_triangulation_CUDAP5PointiP8TrianglePi_param_2,
	.param .u64 .ptr .align 1 _Z27delaunay_triangulation_CUDAP5PointiP8TrianglePi_param_3
)
{
	.reg .pred 	%p<30>;
	.reg .b32 	%r<78>;
	.reg .b64 	%rd<29>;
	.reg .b64 	%fd<211>;

	ld.param.u64 	%rd5, [_Z27delaunay_triangulation_CUDAP5PointiP8TrianglePi_param_0];
	ld.param.u32 	%r23, [_Z27delaunay_triangulation_CUDAP5PointiP8TrianglePi_param_1];
	cvta.to.global.u64 	%rd1, %rd5;
	mov.u32 	%r24, %tid.x;
	mov.u32 	%r25, %ctaid.x;
	mov.u32 	%r26, %ntid.x;
	mad.lo.s32 	%r1, %r25, %r26, %r24;
	mul.lo.s32 	%r2, %r23, %r23;
	mul.lo.s32 	%r27, %r2, %r23;
	setp.le.s32 	%p1, %r27, %r1;
	@%p1 bra 	$L__BB1_13;
	div.s32 	%r3, %r1, %r2;
	div.s32 	%r28, %r1, %r23;
	rem.s32 	%r4, %r28, %r23;
	mul.lo.s32 	%r29, %r28, %r23;
	sub.s32 	%r5, %r1, %r29;
	setp.ge.s32 	%p2, %r3, %r4;
	setp.ge.s32 	%p3, %r4, %r5;
	or.pred  	%p4, %p2, %p3;
	@%p4 bra 	$L__BB1_13;
	mul.wide.s32 	%rd8, %r3, 24;
	add.s64 	%rd9, %rd1, %rd8;
	ld.global.f64 	%fd1, [%rd9];
	ld.global.f64 	%fd2, [%rd9+8];
	ld.global.f64 	%fd3, [%rd9+16];
	mul.wide.s32 	%rd10, %r4, 24;
	add.s64 	%rd11, %rd1, %rd10;
	ld.global.f64 	%fd4, [%rd11];
	ld.global.f64 	%fd5, [%rd11+8];
	ld.global.f64 	%fd6, [%rd11+16];
	mul.wide.s32 	%rd12, %r5, 24;
	add.s64 	%rd13, %rd1, %rd12;
	ld.global.f64 	%fd7, [%rd13];
	ld.global.f64 	%fd8, [%rd13+8];
	ld.global.f64 	%fd9, [%rd13+16];
	setp.lt.s32 	%p5, %r23, 1;
	@%p5 bra 	$L__BB1_12;
	sub.f64 	%fd11, %fd4, %fd1;
	sub.f64 	%fd12, %fd8, %fd2;
	mul.f64 	%fd10, %fd11, %fd12;
	setp.lt.u32 	%p6, %r23, 4;
	mov.b32 	%r75, 0;
	mov.u32 	%r71, %r75;
	@%p6 bra 	$L__BB1_6;
	and.b32  	%r75, %r23, 2147483644;
	neg.s32 	%r69, %r75;
	add.s64 	%rd28, %rd1, 48;
	mov.b32 	%r71, 0;
$L__BB1_5:
	.pragma "nounroll";
	sub.f64 	%fd13, %fd5, %fd2;
	sub.f64 	%fd14, %fd7, %fd1;
	mul.f64 	%fd15, %fd13, %fd14;
	setp.leu.f64 	%p7, %fd10, %fd15;
	ld.global.f64 	%fd16, [%rd28+-48];
	sub.f64 	%fd17, %fd1, %fd16;
	ld.global.f64 	%fd18, [%rd28+-40];
	sub.f64 	%fd19, %fd2, %fd18;
	sub.f64 	%fd20, %fd4, %fd16;
	sub.f64 	%fd21, %fd5, %fd18;
	sub.f64 	%fd22, %fd7, %fd16;
	sub.f64 	%fd23, %fd8, %fd18;
	mul.f64 	%fd24, %fd19, %fd19;
	fma.rn.f64 	%fd25, %fd17, %fd17, %fd24;
	mul.f64 	%fd26, %fd20, %fd23;
	mul.f64 	%fd27, %fd21, %fd22;
	sub.f64 	%fd28, %fd26, %fd27;
	mul.f64 	%fd29, %fd25, %fd28;
	mul.f64 	%fd30, %fd21, %fd21;
	fma.rn.f64 	%fd31, %fd20, %fd20, %fd30;
	mul.f64 	%fd32, %fd17, %fd23;
	mul.f64 	%fd33, %fd19, %fd22;
	sub.f64 	%fd34, %fd32, %fd33;
	mul.f64 	%fd35, %fd31, %fd34;
	sub.f64 	%fd36, %fd29, %fd35;
	mul.f64 	%fd37, %fd22, %fd22;
	fma.rn.f64 	%fd38, %fd23, %fd23, %fd37;
	mul.f64 	%fd39, %fd17, %fd21;
	mul.f64 	%fd40, %fd20, %fd19;
	sub.f64 	%fd41, %fd39, %fd40;
	fma.rn.f64 	%fd42, %fd41, %fd38, %fd36;
	setp.gt.f64 	%p8, %fd42, 0d0000000000000000;
	setp.lt.f64 	%p9, %fd42, 0d0000000000000000;
	selp.u32 	%r34, -1, 0, %p8;
	selp.u32 	%r35, -1, 0, %p9;
	selp.b32 	%r36, %r35, %r34, %p7;
	and.b32  	%r37, %r36, 1;
	add.s32 	%r38, %r71, %r37;
	ld.global.f64 	%fd43, [%rd28+-24];
	sub.f64 	%fd44, %fd1, %fd43;
	ld.global.f64 	%fd45, [%rd28+-16];
	sub.f64 	%fd46, %fd2, %fd45;
	sub.f64 	%fd47, %fd4, %fd43;
	sub.f64 	%fd48, %fd5, %fd45;
	sub.f64 	%fd49, %fd7, %fd43;
	sub.f64 	%fd50, %fd8, %fd45;
	mul.f64 	%fd51, %fd46, %fd46;
	fma.rn.f64 	%fd52, %fd44, %fd44, %fd51;
	mul.f64 	%fd53, %fd47, %fd50;
	mul.f64 	%fd54, %fd48, %fd49;
	sub.f64 	%fd55, %fd53, %fd54;
	mul.f64 	%fd56, %fd52, %fd55;
	mul.f64 	%fd57, %fd48, %fd48;
	fma.rn.f64 	%fd58, %fd47, %fd47, %fd57;
	mul.f64 	%fd59, %fd44, %fd50;
	mul.f64 	%fd60, %fd46, %fd49;
	sub.f64 	%fd61, %fd59, %fd60;
	mul.f64 	%fd62, %fd58, %fd61;
	sub.f64 	%fd63, %fd56, %fd62;
	mul.f64 	%fd64, %fd49, %fd49;
	fma.rn.f64 	%fd65, %fd50, %fd50, %fd64;
	mul.f64 	%fd66, %fd44, %fd48;
	mul.f64 	%fd67, %fd47, %fd46;
	sub.f64 	%fd68, %fd66, %fd67;
	fma.rn.f64 	%fd69, %fd68, %fd65, %fd63;
	setp.gt.f64 	%p10, %fd69, 0d0000000000000000;
	setp.lt.f64 	%p11, %fd69, 0d0000000000000000;
	selp.u32 	%r39, -1, 0, %p10;
	selp.u32 	%r40, -1, 0, %p11;
	selp.b32 	%r41, %r40, %r39, %p7;
	and.b32  	%r42, %r41, 1;
	add.s32 	%r43, %r38, %r42;
	ld.global.f64 	%fd70, [%rd28];
	sub.f64 	%fd71, %fd1, %fd70;
	ld.global.f64 	%fd72, [%rd28+8];
	sub.f64 	%fd73, %fd2, %fd72;
	sub.f64 	%fd74, %fd4, %fd70;
	sub.f64 	%fd75, %fd5, %fd72;
	sub.f64 	%fd76, %fd7, %fd70;
	sub.f64 	%fd77, %fd8, %fd72;
	mul.f64 	%fd78, %fd73, %fd73;
	fma.rn.f64 	%fd79, %fd71, %fd71, %fd78;
	mul.f64 	%fd80, %fd74, %fd77;
	mul.f64 	%fd81, %fd75, %fd76;
	sub.f64 	%fd82, %fd80, %fd81;
	mul.f64 	%fd83, %fd79, %fd82;
	mul.f64 	%fd84, %fd75, %fd75;
	fma.rn.f64 	%fd85, %fd74, %fd74, %fd84;
	mul.f64 	%fd86, %fd71, %fd77;
	mul.f64 	%fd87, %fd73, %fd76;
	sub.f64 	%fd88, %fd86, %fd87;
	mul.f64 	%fd89, %fd85, %fd88;
	sub.f64 	%fd90, %fd83, %fd89;
	mul.f64 	%fd91, %fd76, %fd76;
	fma.rn.f64 	%fd92, %fd77, %fd77, %fd91;
	mul.f64 	%fd93, %fd71, %fd75;
	mul.f64 	%fd94, %fd74, %fd73;
	sub.f64 	%fd95, %fd93, %fd94;
	fma.rn.f64 	%fd96, %fd95, %fd92, %fd90;
	setp.gt.f64 	%p12, %fd96, 0d0000000000000000;
	setp.lt.f64 	%p13, %fd96, 0d0000000000000000;
	selp.u32 	%r44, -1, 0, %p12;
	selp.u32 	%r45, -1, 0, %p13;
	selp.b32 	%r46, %r45, %r44, %p7;
	and.b32  	%r47, %r46, 1;
	add.s32 	%r48, %r43, %r47;
	ld.global.f64 	%fd97, [%rd28+24];
	sub.f64 	%fd98, %fd1, %fd97;
	ld.global.f64 	%fd99, [%rd28+32];
	sub.f64 	%fd100, %fd2, %fd99;
	sub.f64 	%fd101, %fd4, %fd97;
	sub.f64 	%fd102, %fd5, %fd99;
	sub.f64 	%fd103, %fd7, %fd97;
	sub.f64 	%fd104, %fd8, %fd99;
	mul.f64 	%fd105, %fd100, %fd100;
	fma.rn.f64 	%fd106, %fd98, %fd98, %fd105;
	mul.f64 	%fd107, %fd101, %fd104;
	mul.f64 	%fd108, %fd102, %fd103;
	sub.f64 	%fd109, %fd107, %fd108;
	mul.f64 	%fd110, %fd106, %fd109;
	mul.f64 	%fd111, %fd102, %fd102;
	fma.rn.f64 	%fd112, %fd101, %fd101, %fd111;
	mul.f64 	%fd113, %fd98, %fd104;
	mul.f64 	%fd114, %fd100, %fd103;
	sub.f64 	%fd115, %fd113, %fd114;
	mul.f64 	%fd116, %fd112, %fd115;
	sub.f64 	%fd117, %fd110, %fd116;
	mul.f64 	%fd118, %fd103, %fd103;
	fma.rn.f64 	%fd119, %fd104, %fd104, %fd118;
	mul.f64 	%fd120, %fd98, %fd102;
	mul.f64 	%fd121, %fd101, %fd100;
	sub.f64 	%fd122, %fd120, %fd121;
	fma.rn.f64 	%fd123, %fd122, %fd119, %fd117;
	setp.gt.f64 	%p14, %fd123, 0d0000000000000000;
	setp.lt.f64 	%p15, %fd123, 0d0000000000000000;
	selp.u32 	%r49, -1, 0, %p14;
	selp.u32 	%r50, -1, 0, %p15;
	selp.b32 	%r51, %r50, %r49, %p7;
	and.b32  	%r52, %r51, 1;
	add.s32 	%r71, %r48, %r52;
	add.s32 	%r69, %r69, 4;
	add.s64 	%rd28, %rd28, 96;
	setp.ne.s32 	%p16, %r69, 0;
	@%p16 bra 	$L__BB1_5;
$L__BB1_6:
	and.b32  	%r15, %r23, 3;
	setp.eq.s32 	%p17, %r15, 0;
	@%p17 bra 	$L__BB1_11;
	setp.eq.s32 	%p18, %r15, 1;
	@%p18 bra 	$L__BB1_9;
	ld.param.u64 	%rd24, [_Z27delaunay_triangulation_CUDAP5PointiP8TrianglePi_param_0];
	sub.f64 	%fd124, %fd5, %fd2;
	sub.f64 	%fd125, %fd7, %fd1;
	mul.f64 	%fd126, %fd124, %fd125;
	setp.leu.f64 	%p19, %fd10, %fd126;
	cvta.to.global.u64 	%rd14, %rd24;
	mul.wide.u32 	%rd15, %r75, 24;
	add.s64 	%rd16, %rd14, %rd15;
	ld.global.f64 	%fd127, [%rd16];
	sub.f64 	%fd128, %fd1, %fd127;
	ld.global.f64 	%fd129, [%rd16+8];
	sub.f64 	%fd130, %fd2, %fd129;
	sub.f64 	%fd131, %fd4, %fd127;
	sub.f64 	%fd132, %fd5, %fd129;
	sub.f64 	%fd133, %fd7, %fd127;
	sub.f64 	%fd134, %fd8, %fd129;
	mul.f64 	%fd135, %fd130, %fd130;
	fma.rn.f64 	%fd136, %fd128, %fd128, %fd135;
	mul.f64 	%fd137, %fd131, %fd134;
	mul.f64 	%fd138, %fd132, %fd133;
	sub.f64 	%fd139, %fd137, %fd138;
	mul.f64 	%fd140, %fd136, %fd139;
	mul.f64 	%fd141, %fd132, %fd132;
	fma.rn.f64 	%fd142, %fd131, %fd131, %fd141;
	mul.f64 	%fd143, %fd128, %fd134;
	mul.f64 	%fd144, %fd130, %fd133;
	sub.f64 	%fd145, %fd143, %fd144;
	mul.f64 	%fd146, %fd142, %fd145;
	sub.f64 	%fd147, %fd140, %fd146;
	mul.f64 	%fd148, %fd133, %fd133;
	fma.rn.f64 	%fd149, %fd134, %fd134, %fd148;
	mul.f64 	%fd150, %fd128, %fd132;
	mul.f64 	%fd151, %fd131, %fd130;
	sub.f64 	%fd152, %fd150, %fd151;
	fma.rn.f64 	%fd153, %fd152, %fd149, %fd147;
	setp.gt.f64 	%p20, %fd153, 0d0000000000000000;
	setp.lt.f64 	%p21, %fd153, 0d0000000000000000;
	selp.u32 	%r54, -1, 0, %p20;
	selp.u32 	%r55, -1, 0, %p21;
	selp.b32 	%r56, %r55, %r54, %p19;
	and.b32  	%r57, %r56, 1;
	add.s32 	%r58, %r71, %r57;
	ld.global.f64 	%fd154, [%rd16+24];
	sub.f64 	%fd155, %fd1, %fd154;
	ld.global.f64 	%fd156, [%rd16+32];
	sub.f64 	%fd157, %fd2, %fd156;
	sub.f64 	%fd158, %fd4, %fd154;
	sub.f64 	%fd159, %fd5, %fd156;
	sub.f64 	%fd160, %fd7, %fd154;
	sub.f64 	%fd161, %fd8, %fd156;
	mul.f64 	%fd162, %fd157, %fd157;
	fma.rn.f64 	%fd163, %fd155, %fd155, %fd162;
	mul.f64 	%fd164, %fd158, %fd161;
	mul.f64 	%fd165, %fd159, %fd160;
	sub.f64 	%fd166, %fd164, %fd165;
	mul.f64 	%fd167, %fd163, %fd166;
	mul.f64 	%fd168, %fd159, %fd159;
	fma.rn.f64 	%fd169, %fd158, %fd158, %fd168;
	mul.f64 	%fd170, %fd155, %fd161;
	mul.f64 	%fd171, %fd157, %fd160;
	sub.f64 	%fd172, %fd170, %fd171;
	mul.f64 	%fd173, %fd169, %fd172;
	sub.f64 	%fd174, %fd167, %fd173;
	mul.f64 	%fd175, %fd160, %fd160;
	fma.rn.f64 	%fd176, %fd161, %fd161, %fd175;
	mul.f64 	%fd177, %fd155, %fd159;
	mul.f64 	%fd178, %fd158, %fd157;
	sub.f64 	%fd179, %fd177, %fd178;
	fma.rn.f64 	%fd180, %fd179, %fd176, %fd174;
	setp.gt.f64 	%p22, %fd180, 0d0000000000000000;
	setp.lt.f64 	%p23, %fd180, 0d0000000000000000;
	selp.u32 	%r59, -1, 0, %p22;
	selp.u32 	%r60, -1, 0, %p23;
	selp.b32 	%r61, %r60, %r59, %p19;
	and.b32  	%r62, %r61, 1;
	add.s32 	%r71, %r58, %r62;
	add.s32 	%r75, %r75, 2;
$L__BB1_9:
	and.b32  	%r63, %r23, 1;
	setp.eq.b32 	%p24, %r63, 1;
	not.pred 	%p25, %p24;
	@%p25 bra 	$L__BB1_11;
	ld.param.u64 	%rd25, [_Z27delaunay_triangulation_CUDAP5PointiP8TrianglePi_param_0];
	sub.f64 	%fd181, %fd5, %fd2;
	sub.f64 	%fd182, %fd7, %fd1;
	mul.f64 	%fd183, %fd181, %fd182;
	setp.leu.f64 	%p26, %fd10, %fd183;
	cvta.to.global.u64 	%rd17, %rd25;
	mul.wide.u32 	%rd18, %r75, 24;
	add.s64 	%rd19, %rd17, %rd18;
	ld.global.f64 	%fd184, [%rd19];
	sub.f64 	%fd185, %fd1, %fd184;
	ld.global.f64 	%fd186, [%rd19+8];
	sub.f64 	%fd187, %fd2, %fd186;
	sub.f64 	%fd188, %fd4, %fd184;
	sub.f64 	%fd189, %fd5, %fd186;
	sub.f64 	%fd190, %fd7, %fd184;
	sub.f64 	%fd191, %fd8, %fd186;
	mul.f64 	%fd192, %fd187, %fd187;
	fma.rn.f64 	%fd193, %fd185, %fd185, %fd192;
	mul.f64 	%fd194, %fd188, %fd191;
	mul.f64 	%fd195, %fd189, %fd190;
	sub.f64 	%fd196, %fd194, %fd195;
	mul.f64 	%fd197, %fd193, %fd196;
	mul.f64 	%fd198, %fd189, %fd189;
	fma.rn.f64 	%fd199, %fd188, %fd188, %fd198;
	mul.f64 	%fd200, %fd185, %fd191;
	mul.f64 	%fd201, %fd187, %fd190;
	sub.f64 	%fd202, %fd200, %fd201;
	mul.f64 	%fd203, %fd199, %fd202;
	sub.f64 	%fd204, %fd197, %fd203;
	mul.f64 	%fd205, %fd190, %fd190;
	fma.rn.f64 	%fd206, %fd191, %fd191, %fd205;
	mul.f64 	%fd207, %fd185, %fd189;
	mul.f64 	%fd208, %fd188, %fd187;
	sub.f64 	%fd209, %fd207, %fd208;
	fma.rn.f64 	%fd210, %fd209, %fd206, %fd204;
	setp.gt.f64 	%p27, %fd210, 0d0000000000000000;
	setp.lt.f64 	%p28, %fd210, 0d0000000000000000;
	selp.u32 	%r64, -1, 0, %p27;
	selp.u32 	%r65, -1, 0, %p28;
	selp.b32 	%r66, %r65, %r64, %p26;
	and.b32  	%r67, %r66, 1;
	add.s32 	%r71, %r71, %r67;
$L__BB1_11:
	setp.ne.s32 	%p29, %r71, 0;
	@%p29 bra 	$L__BB1_13;
$L__BB1_12:
	ld.param.u64 	%rd27, [_Z27delaunay_triangulation_CUDAP5PointiP8TrianglePi_param_3];
	ld.param.u64 	%rd26, [_Z27delaunay_triangulation_CUDAP5PointiP8TrianglePi_param_2];
	cvta.to.global.u64 	%rd20, %rd27;
	atom.global.add.u32 	%r68, [%rd20], 1;
	cvta.to.global.u64 	%rd21, %rd26;
	mul.wide.s32 	%rd22, %r68, 72;
	add.s64 	%rd23, %rd21, %rd22;
	st.global.f64 	[%rd23], %fd1;
	st.global.f64 	[%rd23+8], %fd2;
	st.global.f64 	[%rd23+16], %fd3;
	st.global.f64 	[%rd23+24], %fd4;
	st.global.f64 	[%rd23+32], %fd5;
	st.global.f64 	[%rd23+40], %fd6;
	st.global.f64 	[%rd23+48], %fd7;
	st.global.f64 	[%rd23+56], %fd8;
	st.global.f64 	[%rd23+64], %fd9;
$L__BB1_13:
	ret;

}
	// .globl	_Z30save_triangulation_points_CUDAP5PointiP8TriangleiPdii
.visible .entry _Z30save_triangulation_points_CUDAP5PointiP8TriangleiPdii(
	.param .u64 .ptr .align 1 _Z30save_triangulation_points_CUDAP5PointiP8TriangleiPdii_param_0,
	.param .u32 _Z30save_triangulation_points_CUDAP5PointiP8TriangleiPdii_param_1,
	.param .u64 .ptr .align 1 _Z30save_triangulation_points_CUDAP5PointiP8TriangleiPdii_param_2,
	.param .u32 _Z30save_triangulation_points_CUDAP5PointiP8TriangleiPdii_param_3,
	.param .u64 .ptr .align 1 _Z30save_triangulation_points_CUDAP5PointiP8TriangleiPdii_param_4,
	.param .u32 _Z30save_triangulation_points_CUDAP5PointiP8TriangleiPdii_param_5,
	.param .u32 _Z30save_triangulation_points_CUDAP5PointiP8TriangleiPdii_param_6
)
{
	.reg .pred 	%p<9>;
	.reg .b32 	%r<17>;
	.reg .b64 	%rd<10>;
	.reg .b64 	%fd<39>;

	ld.param.u64 	%rd4, [_Z30save_triangulation_points_CUDAP5PointiP8TriangleiPdii_param_2];
	ld.param.u32 	%r6, [_Z30save_triangulation_points_CUDAP5PointiP8TriangleiPdii_param_3];
	ld.param.u64 	%rd5, [_Z30save_triangulation_points_CUDAP5PointiP8TriangleiPdii_param_4];
	ld.param.u32 	%r7, [_Z30save_triangulation_points_CUDAP5PointiP8TriangleiPdii_param_5];
	ld.param.u32 	%r8, [_Z30save_triangulation_points_CUDAP5PointiP8TriangleiPdii_param_6];
	mov.u32 	%r9, %tid.x;
	mov.u32 	%r10, %ctaid.x;
	mov.u32 	%r11, %ntid.x;
	mad.lo.s32 	%r1, %r10, %r11, %r9;
	mul.lo.s32 	%r12, %r8, %r7;
	setp.le.s32 	%p1, %r12, %r1;
	@%p1 bra 	$L__BB2_6;
	cvta.to.global.u64 	%rd6, %rd5;
	div.s32 	%r2, %r1, %r7;
	mul.lo.s32 	%r13, %r2, %r7;
	sub.s32 	%r3, %r1, %r13;
	mad.lo.s32 	%r14, %r3, %r7, %r2;
	mul.wide.s32 	%rd7, %r14, 8;
	add.s64 	%rd1, %rd6, %rd7;
	mov.b64 	%rd8, -4616189618054758400;
	st.global.u64 	[%rd1], %rd8;
	setp.lt.s32 	%p2, %r6, 1;
	@%p2 bra 	$L__BB2_6;
	cvta.to.global.u64 	%rd2, %rd4;
	cvt.rn.f64.s32 	%fd1, %r3;
	cvt.rn.f64.s32 	%fd2, %r2;
	mov.b32 	%r16, 0;
	bra.uni 	$L__BB2_4;
$L__BB2_3:
	add.s32 	%r16, %r16, 1;
	setp.eq.s32 	%p8, %r16, %r6;
	@%p8 bra 	$L__BB2_6;
$L__BB2_4:
	mul.wide.u32 	%rd9, %r16, 72;
	add.s64 	%rd3, %rd2, %rd9;
	ld.global.f64 	%fd6, [%rd3+32];
	ld.global.f64 	%fd7, [%rd3+56];
	sub.f64 	%fd8, %fd6, %fd7;
	ld.global.f64 	%fd9, [%rd3+48];
	sub.f64 	%fd10, %fd2, %fd9;
	ld.global.f64 	%fd11, [%rd3+24];
	sub.f64 	%fd12, %fd9, %fd11;
	sub.f64 	%fd13, %fd1, %fd7;
	mul.f64 	%fd14, %fd12, %fd13;
	fma.rn.f64 	%fd15, %fd8, %fd10, %fd14;
	ld.global.f64 	%fd16, [%rd3];
	sub.f64 	%fd17, %fd16, %fd9;
	ld.global.f64 	%fd18, [%rd3+8];
	sub.f64 	%fd19, %fd18, %fd7;
	mul.f64 	%fd20, %fd12, %fd19;
	fma.rn.f64 	%fd21, %fd8, %fd17, %fd20;
	div.rn.f64 	%fd22, %fd15, %fd21;
	sub.f64 	%fd23, %fd7, %fd18;
	mul.f64 	%fd24, %fd17, %fd13;
	fma.rn.f64 	%fd25, %fd23, %fd10, %fd24;
	div.rn.f64 	%fd26, %fd25, %fd21;
	max.f64 	%fd27, %fd22, 0d0000000000000000;
	min.f64 	%fd3, %fd27, 0d3FF0000000000000;
	max.f64 	%fd28, %fd26, 0d0000000000000000;
	min.f64 	%fd4, %fd28, 0d3FF0000000000000;
	mov.f64 	%fd29, 0d3FF0000000000000;
	sub.f64 	%fd30, %fd29, %fd3;
	sub.f64 	%fd31, %fd30, %fd4;
	max.f64 	%fd32, %fd31, 0d0000000000000000;
	min.f64 	%fd5, %fd32, 0d3FF0000000000000;
	setp.leu.f64 	%p3, %fd3, 0d0000000000000000;
	setp.leu.f64 	%p4, %fd4, 0d0000000000000000;
	or.pred  	%p5, %p3, %p4;
	setp.leu.f64 	%p6, %fd5, 0d0000000000000000;
	or.pred  	%p7, %p5, %p6;
	@%p7 bra 	$L__BB2_3;
	ld.global.f64 	%fd33, [%rd3+16];
	ld.global.f64 	%fd34, [%rd3+40];
	mul.f64 	%fd35, %fd4, %fd34;
	fma.rn.f64 	%fd36, %fd3, %fd33, %fd35;
	ld.global.f64 	%fd37, [%rd3+64];
	fma.rn.f64 	%fd38, %fd5, %fd37, %fd36;
	st.global.f64 	[%rd1], %fd38;
$L__BB2_6:
	ret;

}
	// .globl	_Z18save_BlackBox_CUDAP5PointiPdii
.visible .entry _Z18save_BlackBox_CUDAP5PointiPdii(
	.param .u64 .ptr .align 1 _Z18save_BlackBox_CUDAP5PointiPdii_param_0,
	.param .u32 _Z18save_BlackBox_CUDAP5PointiPdii_param_1,
	.param .u64 .ptr .align 1 _Z18save_BlackBox_CUDAP5PointiPdii_param_2,
	.param .u32 _Z18save_BlackBox_CUDAP5PointiPdii_param_3,
	.param .u32 _Z18save_BlackBox_CUDAP5PointiPdii_param_4
)
{
	.reg .pred 	%p<127>;
	.reg .b32 	%r<70>;
	.reg .b64 	%rd<63>;
	.reg .b64 	%fd<3>;

	ld.param.u64 	%rd8, [_Z18save_BlackBox_CUDAP5PointiPdii_param_0];
	ld.param.u32 	%r18, [_Z18save_BlackBox_CUDAP5PointiPdii_param_1];
	ld.param.u64 	%rd9, [_Z18save_BlackBox_CUDAP5PointiPdii_param_2];
	ld.param.u32 	%r16, [_Z18save_BlackBox_CUDAP5PointiPdii_param_3];
	ld.param.u32 	%r17, [_Z18save_BlackBox_CUDAP5PointiPdii_param_4];
	cvta.to.global.u64 	%rd1, %rd9;
	mov.u32 	%r19, %tid.x;
	mov.u32 	%r20, %ctaid.x;
	mov.u32 	%r21, %ntid.x;
	mad.lo.s32 	%r1, %r20, %r21, %r19;
	setp.le.s32 	%p1, %r18, %r1;
	@%p1 bra 	$L__BB3_51;
	cvta.to.global.u64 	%rd10, %rd8;
	mul.wide.s32 	%rd11, %r1, 24;
	add.s64 	%rd12, %rd10, %rd11;
	ld.global.f64 	%fd1, [%rd12];
	cvt.rzi.s32.f64 	%r22, %fd1;
	ld.global.f64 	%fd2, [%rd12+8];
	cvt.rzi.s32.f64 	%r2, %fd2;
	add.s32 	%r3, %r22, -2;
	add.s32 	%r4, %r2, -2;
	setp.ge.s32 	%p2, %r3, %r16;
	or.b32  	%r23, %r4, %r3;
	setp.lt.s32 	%p3, %r23, 0;
	setp.ge.s32 	%p4, %r4, %r17;
	or.pred  	%p5, %p4, %p2;
	mul.lo.s32 	%r5, %r4, %r16;
	cvt.s64.s32 	%rd2, %r22;
	cvt.s64.s32 	%rd13, %r5;
	add.s64 	%rd14, %rd13, %rd2;
	shl.b64 	%rd15, %rd14, 3;
	add.s64 	%rd3, %rd1, %rd15;
	or.pred  	%p6, %p5, %p3;
	@%p6 bra 	$L__BB3_3;
	mov.b64 	%rd16, 4636807660098813952;
	st.global.u64 	[%rd3+-16], %rd16;
$L__BB3_3:
	setp.ge.s32 	%p7, %r3, %r16;
	add.s32 	%r6, %r2, -1;
	or.b32  	%r24, %r6, %r3;
	setp.lt.s32 	%p8, %r24, 0;
	setp.gt.s32 	%p9, %r2, %r17;
	or.pred  	%p10, %p8, %p9;
	mul.lo.s32 	%r7, %r6, %r16;
	cvt.s64.s32 	%rd17, %r7;
	add.s64 	%rd18, %rd17, %rd2;
	shl.b64 	%rd19, %rd18, 3;
	add.s64 	%rd4, %rd1, %rd19;
	or.pred  	%p11, %p10, %p7;
	@%p11 bra 	$L__BB3_5;
	mov.b64 	%rd20, 4636807660098813952;
	st.global.u64 	[%rd4+-16], %rd20;
$L__BB3_5:
	setp.ge.s32 	%p12, %r3, %r16;
	or.b32  	%r25, %r2, %r3;
	setp.lt.s32 	%p13, %r25, 0;
	setp.ge.s32 	%p14, %r2, %r17;
	or.pred  	%p15, %p14, %p12;
	mul.lo.s32 	%r8, %r2, %r16;
	cvt.s64.s32 	%rd21, %r8;
	add.s64 	%rd22, %rd21, %rd2;
	shl.b64 	%rd23, %rd22, 3;
	add.s64 	%rd5, %rd1, %rd23;
	or.pred  	%p16, %p15, %p13;
	@%p16 bra 	$L__BB3_7;
	mov.b64 	%rd24, 4636807660098813952;
	st.global.u64 	[%rd5+-16], %rd24;
$L__BB3_7:
	setp.ge.s32 	%p17, %r3, %r16;
	add.s32 	%r9, %r2, 1;
	or.b32  	%r26, %r9, %r3;
	setp.lt.s32 	%p18, %r26, 0;
	setp.ge.s32 	%p19, %r9, %r17;
	or.pred  	%p20, %p19, %p17;
	mad.lo.s32 	%r10, %r16, %r2, %r16;
	cvt.s64.s32 	%rd25, %r10;
	add.s64 	%rd26, %rd25, %rd2;
	shl.b64 	%rd27, %rd26, 3;
	add.s64 	%rd6, %rd1, %rd27;
	or.pred  	%p21, %p20, %p18;
	@%p21 bra 	$L__BB3_9;
	mov.b64 	%rd28, 4636807660098813952;
	st.global.u64 	[%rd6+-16], %rd28;
$L__BB3_9:
	setp.ge.s32 	%p22, %r3, %r16;
	add.s32 	%r11, %r2, 2;
	or.b32  	%r27, %r11, %r3;
	setp.lt.s32 	%p23, %r27, 0;
	setp.ge.s32 	%p24, %r11, %r17;
	or.pred  	%p25, %p24, %p22;
	mul.lo.s32 	%r12, %r11, %r16;
	cvt.s64.s32 	%rd29, %r12;
	add.s64 	%rd30, %rd29, %rd2;
	shl.b64 	%rd31, %rd30, 3;
	add.s64 	%rd7, %rd1, %rd31;
	or.pred  	%p26, %p25, %p23;
	@%p26 bra 	$L__BB3_11;
	mov.b64 	%rd32, 4636807660098813952;
	st.global.u64 	[%rd7+-16], %rd32;
$L__BB3_11:
	cvt.u32.u64 	%r28, %rd2;
	setp.ge.s32 	%p27, %r4, %r17;
	add.s32 	%r13, %r28, -1;
	setp.gt.s32 	%p28, %r28, %r16;
	or.b32  	%r29, %r4, %r13;
	setp.lt.s32 	%p29, %r29, 0;
	or.pred  	%p30, %p29, %p27;
	or.pred  	%p31, %p30, %p28;
	@%p31 bra 	$L__BB3_13;
	mov.b64 	%rd33, 4636807660098813952;
	st.global.u64 	[%rd3+-8], %rd33;
$L__BB3_13:
	setp.gt.s32 	%p33, %r2, %r17;
	or.b32  	%r31, %r6, %r13;
	setp.lt.s32 	%p34, %r31, 0;
	or.pred  	%p35, %p33, %p28;
	or.pred  	%p36, %p35, %p34;
	@%p36 bra 	$L__BB3_15;
	mov.b64 	%rd34, 4636807660098813952;
	st.global.u64 	[%rd4+-8], %rd34;
$L__BB3_15:
	setp.ge.s32 	%p38, %r2, %r17;
	or.b32  	%r33, %r2, %r13;
	setp.lt.s32 	%p39, %r33, 0;
	or.pred  	%p40, %p39, %p38;
	or.pred  	%p41, %p40, %p28;
	@%p41 bra 	$L__BB3_17;
	mov.b64 	%rd35, 4636807660098813952;
	st.global.u64 	[%rd5+-8], %rd35;
$L__BB3_17:
	setp.ge.s32 	%p43, %r9, %r17;
	or.b32  	%r35, %r9, %r13;
	setp.lt.s32 	%p44, %r35, 0;
	or.pred  	%p45, %p44, %p43;
	or.pred  	%p46, %p45, %p28;
	@%p46 bra 	$L__BB3_19;
	mov.b64 	%rd36, 4636807660098813952;
	st.global.u64 	[%rd6+-8], %rd36;
$L__BB3_19:
	or.b32  	%r37, %r11, %r13;
	setp.lt.s32 	%p49, %r37, 0;
	or.pred  	%p50, %p49, %p24;
	or.pred  	%p51, %p50, %p28;
	@%p51 bra 	$L__BB3_21;
	mov.b64 	%rd37, 4636807660098813952;
	st.global.u64 	[%rd7+-8], %rd37;
$L__BB3_21:
	setp.ge.s32 	%p53, %r28, %r16;
	or.b32  	%r39, %r4, %r28;
	setp.lt.s32 	%p54, %r39, 0;
	or.pred  	%p55, %p27, %p53;
	or.pred  	%p56, %p55, %p54;
	@%p56 bra 	$L__BB3_23;
	add.s32 	%r41, %r5, %r28;
	mul.wide.s32 	%rd38, %r41, 8;
	add.s64 	%rd39, %rd1, %rd38;
	mov.b64 	%rd40, 4636807660098813952;
	st.global.u64 	[%rd39], %rd40;
$L__BB3_23:
	setp.gt.s32 	%p58, %r2, %r17;
	or.b32  	%r43, %r6, %r28;
	setp.lt.s32 	%p59, %r43, 0;
	or.pred  	%p60, %p59, %p58;
	or.pred  	%p61, %p60, %p53;
	@%p61 bra 	$L__BB3_25;
	add.s32 	%r45, %r7, %r28;
	mul.wide.s32 	%rd41, %r45, 8;
	add.s64 	%rd42, %rd1, %rd41;
	mov.b64 	%rd43, 4636807660098813952;
	st.global.u64 	[%rd42], %rd43;
$L__BB3_25:
	setp.ge.s32 	%p63, %r2, %r17;
	or.b32  	%r47, %r2, %r28;
	setp.lt.s32 	%p64, %r47, 0;
	or.pred  	%p65, %p63, %p53;
	or.pred  	%p66, %p65, %p64;
	@%p66 bra 	$L__BB3_27;
	add.s32 	%r49, %r8, %r28;
	mul.wide.s32 	%rd44, %r49, 8;
	add.s64 	%rd45, %rd1, %rd44;
	mov.b64 	%rd46, 4636807660098813952;
	st.global.u64 	[%rd45], %rd46;
$L__BB3_27:
	setp.ge.s32 	%p67, %r28, %r16;
	setp.ge.s32 	%p68, %r9, %r17;
	or.b32  	%r51, %r9, %r28;
	setp.lt.s32 	%p69, %r51, 0;
	or.pred  	%p70, %p68, %p67;
	or.pred  	%p71, %p70, %p69;
	@%p71 bra 	$L__BB3_29;
	add.s32 	%r53, %r10, %r28;
	mul.wide.s32 	%rd47, %r53, 8;
	add.s64 	%rd48, %rd1, %rd47;
	mov.b64 	%rd49, 4636807660098813952;
	st.global.u64 	[%rd48], %rd49;
$L__BB3_29:
	setp.ge.s32 	%p72, %r28, %r16;
	setp.ge.s32 	%p73, %r11, %r17;
	or.b32  	%r55, %r11, %r28;
	setp.lt.s32 	%p74, %r55, 0;
	or.pred  	%p75, %p73, %p72;
	or.pred  	%p76, %p75, %p74;
	@%p76 bra 	$L__BB3_31;
	add.s32 	%r57, %r12, %r28;
	mul.wide.s32 	%rd50, %r57, 8;
	add.s64 	%rd51, %rd1, %rd50;
	mov.b64 	%rd52, 4636807660098813952;
	st.global.u64 	[%rd51], %rd52;
$L__BB3_31:
	setp.ge.s32 	%p77, %r4, %r17;
	add.s32 	%r14, %r28, 1;
	setp.ge.s32 	%p78, %r14, %r16;
	or.b32  	%r59, %r4, %r14;
	setp.lt.s32 	%p79, %r59, 0;
	or.pred  	%p80, %p77, %p78;
	or.pred  	%p81, %p80, %p79;
	@%p81 bra 	$L__BB3_33;
	mov.b64 	%rd53, 4636807660098813952;
	st.global.u64 	[%rd3+8], %rd53;
$L__BB3_33:
	setp.ge.s32 	%p82, %r14, %r16;
	setp.gt.s32 	%p83, %r2, %r17;
	or.b32  	%r60, %r6, %r14;
	setp.lt.s32 	%p84, %r60, 0;
	or.pred  	%p85, %p84, %p83;
	or.pred  	%p86, %p85, %p82;
	@%p86 bra 	$L__BB3_35;
	mov.b64 	%rd54, 4636807660098813952;
	st.global.u64 	[%rd4+8], %rd54;
$L__BB3_35:
	setp.ge.s32 	%p87, %r14, %r16;
	setp.ge.s32 	%p88, %r2, %r17;
	or.b32  	%r61, %r2, %r14;
	setp.lt.s32 	%p89, %r61, 0;
	or.pred  	%p90, %p88, %p87;
	or.pred  	%p91, %p90, %p89;
	@%p91 bra 	$L__BB3_37;
	mov.b64 	%rd55, 4636807660098813952;
	st.global.u64 	[%rd5+8], %rd55;
$L__BB3_37:
	setp.ge.s32 	%p92, %r14, %r16;
	setp.ge.s32 	%p93, %r9, %r17;
	or.b32  	%r62, %r9, %r14;
	setp.lt.s32 	%p94, %r62, 0;
	or.pred  	%p95, %p93, %p92;
	or.pred  	%p96, %p95, %p94;
	@%p96 bra 	$L__BB3_39;
	mov.b64 	%rd56, 4636807660098813952;
	st.global.u64 	[%rd6+8], %rd56;
$L__BB3_39:
	setp.ge.s32 	%p97, %r14, %r16;
	setp.ge.s32 	%p98, %r11, %r17;
	or.b32  	%r63, %r11, %r14;
	setp.lt.s32 	%p99, %r63, 0;
	or.pred  	%p100, %p98, %p97;
	or.pred  	%p101, %p100, %p99;
	@%p101 bra 	$L__BB3_41;
	mov.b64 	%rd57, 4636807660098813952;
	st.global.u64 	[%rd7+8], %rd57;
$L__BB3_41:
	setp.ge.s32 	%p102, %r4, %r17;
	add.s32 	%r15, %r28, 2;
	setp.ge.s32 	%p103, %r15, %r16;
	or.b32  	%r65, %r4, %r15;
	setp.lt.s32 	%p104, %r65, 0;
	or.pred  	%p105, %p102, %p103;
	or.pred  	%p106, %p105, %p104;
	@%p106 bra 	$L__BB3_43;
	mov.b64 	%rd58, 4636807660098813952;
	st.global.u64 	[%rd3+16], %rd58;
$L__BB3_43:
	setp.ge.s32 	%p107, %r15, %r16;
	setp.gt.s32 	%p108, %r2, %r17;
	or.b32  	%r66, %r6, %r15;
	setp.lt.s32 	%p109, %r66, 0;
	or.pred  	%p110, %p109, %p108;
	or.pred  	%p111, %p110, %p107;
	@%p111 bra 	$L__BB3_45;
	mov.b64 	%rd59, 4636807660098813952;
	st.global.u64 	[%rd4+16], %rd59;
$L__BB3_45:
	setp.ge.s32 	%p112, %r15, %r16;
	setp.ge.s32 	%p113, %r2, %r17;
	or.b32  	%r67, %r2, %r15;
	setp.lt.s32 	%p114, %r67, 0;
	or.pred  	%p115, %p113, %p112;
	or.pred  	%p116, %p115, %p114;
	@%p116 bra 	$L__BB3_47;
	mov.b64 	%rd60, 4636807660098813952;
	st.global.u64 	[%rd5+16], %rd60;
$L__BB3_47:
	setp.ge.s32 	%p117, %r15, %r16;
	setp.ge.s32 	%p118, %r9, %r17;
	or.b32  	%r68, %r9, %r15;
	setp.lt.s32 	%p119, %r68, 0;
	or.pred  	%p120, %p118, %p117;
	or.pred  	%p121, %p120, %p119;
	@%p121 bra 	$L__BB3_49;
	mov.b64 	%rd61, 4636807660098813952;
	st.global.u64 	[%rd6+16], %rd61;
$L__BB3_49:
	setp.ge.s32 	%p122, %r15, %r16;
	setp.ge.s32 	%p123, %r11, %r17;
	or.b32  	%r69, %r11, %r15;
	setp.lt.s32 	%p124, %r69, 0;
	or.pred  	%p125, %p123, %p122;
	or.pred  	%p126, %p125, %p124;
	@%p126 bra 	$L__BB3_51;
	mov.b64 	%rd62, 4636807660098813952;
	st.global.u64 	[%rd7+16], %rd62;
$L__BB3_51:
	ret;

}


// ===== COMPILED SASS (sm_100) =====

	.target	sm_100

	.elftype	@"ET_EXEC"


//--------------------- .note.nv.tkinfo           --------------------------
	.section	.note.nv.tkinfo,"",@"SHT_NOTE"
	.sectionflags	@"SHF_NOTE_NV_TKINFO"
	.tkinfo
        /*0018*/ 	.word	0x00000002
        /*0030*/ 	.string	""
        /*0030*/ 	.string	"ptxas"
        /*0030*/ 	.string	"Cuda compilation tools, release 13.0, V13.0.88"
        /*0030*/ 	.string	"Build cuda_13.0.r13.0/compiler.36424714_0"
        /*0030*/ 	.string	"-arch sm_100 -m 64 "



//--------------------- .note.nv.cuinfo           --------------------------
	.section	.note.nv.cuinfo,"",@"SHT_NOTE"
	.sectionflags	@"SHF_NOTE_NV_CUINFO"
        /*0018*/ 	.short	0x0002
        /*001a*/ 	.short	0x0064
        /*001c*/ 	.short	0x0082
	.zero		2


//--------------------- .nv.info                  --------------------------
	.section	.nv.info,"",@"SHT_CUDA_INFO"
	.align	4


	//----- nvinfo : EIATTR_REGCOUNT
	.align		4
        /*0000*/ 	.byte	0x04, 0x2f
        /*0002*/ 	.short	(.L_1 - .L_0)
	.align		4
.L_0:
        /*0004*/ 	.word	index@(_Z23count_close_points_CUDAP5Pointi)
        /*0008*/ 	.word	0x00000016


	//----- nvinfo : EIATTR_FRAME_SIZE
	.align		4
.L_1:
        /*000c*/ 	.byte	0x04, 0x11
        /*000e*/ 	.short	(.L_3 - .L_2)
	.align		4
.L_2:
        /*0010*/ 	.word	index@($__internal_1_$__cuda_sm20_dsqrt_rn_f64_mediumpath_v1)
        /*0014*/ 	.word	0x00000000


	//----- nvinfo : EIATTR_FRAME_SIZE
	.align		4
.L_3:
        /*0018*/ 	.byte	0x04, 0x11
        /*001a*/ 	.short	(.L_5 - .L_4)
	.align		4
.L_4:
        /*001c*/ 	.word	index@(_Z23count_close_points_CUDAP5Pointi)
        /*0020*/ 	.word	0x00000000


	//----- nvinfo : EIATTR_REGCOUNT
	.align		4
.L_5:
        /*0024*/ 	.byte	0x04, 0x2f
        /*0026*/ 	.short	(.L_7 - .L_6)
	.align		4
.L_6:
        /*0028*/ 	.word	index@(_Z27delaunay_triangulation_CUDAP5PointiP8TrianglePi)
        /*002c*/ 	.word	0x00000037


	//----- nvinfo : EIATTR_FRAME_SIZE
	.align		4
.L_7:
        /*0030*/ 	.byte	0x04, 0x11
        /*0032*/ 	.short	(.L_9 - .L_8)
	.align		4
.L_8:
        /*0034*/ 	.word	index@(_Z27delaunay_triangulation_CUDAP5PointiP8TrianglePi)
        /*0038*/ 	.word	0x00000000


	//----- nvinfo : EIATTR_REGCOUNT
	.align		4
.L_9:
        /*003c*/ 	.byte	0x04, 0x2f
        /*003e*/ 	.short	(.L_11 - .L_10)
	.align		4
.L_10:
        /*0040*/ 	.word	index@(_Z30save_triangulation_points_CUDAP5PointiP8TriangleiPdii)
        /*0044*/ 	.word	0x0000002f


	//----- nvinfo : EIATTR_FRAME_SIZE
	.align		4
.L_11:
        /*0048*/ 	.byte	0x04, 0x11
        /*004a*/ 	.short	(.L_13 - .L_12)
	.align		4
.L_12:
        /*004c*/ 	.word	index@($__internal_0_$__cuda_sm20_div_rn_f64_full)
        /*0050*/ 	.word	0x00000000


	//----- nvinfo : EIATTR_FRAME_SIZE
	.align		4
.L_13:
        /*0054*/ 	.byte	0x04, 0x11
        /*0056*/ 	.short	(.L_15 - .L_14)
	.align		4
.L_14:
        /*0058*/ 	.word	index@(_Z30save_triangulation_points_CUDAP5PointiP8TriangleiPdii)
        /*005c*/ 	.word	0x00000000


	//----- nvinfo : EIATTR_REGCOUNT
	.align		4
.L_15:
        /*0060*/ 	.byte	0x04, 0x2f
        /*0062*/ 	.short	(.L_17 - .L_16)
	.align		4
.L_16:
        /*0064*/ 	.word	index@(_Z18save_BlackBox_CUDAP5PointiPdii)
        /*0068*/ 	.word	0x00000020


	//----- nvinfo : EIATTR_FRAME_SIZE
	.align		4
.L_17:
        /*006c*/ 	.byte	0x04, 0x11
        /*006e*/ 	.short	(.L_19 - .L_18)
	.align		4
.L_18:
        /*0070*/ 	.word	index@(_Z18save_BlackBox_CUDAP5PointiPdii)
        /*0074*/ 	.word	0x00000000


	//----- nvinfo : EIATTR_MIN_STACK_SIZE
	.align		4
.L_19:
        /*0078*/ 	.byte	0x04, 0x12
        /*007a*/ 	.short	(.L_21 - .L_20)
	.align		4
.L_20:
        /*007c*/ 	.word	index@(_Z18save_BlackBox_CUDAP5PointiPdii)
        /*0080*/ 	.word	0x00000000


	//----- nvinfo : EIATTR_MIN_STACK_SIZE
	.align		4
.L_21:
        /*0084*/ 	.byte	0x04, 0x12
        /*0086*/ 	.short	(.L_23 - .L_22)
	.align		4
.L_22:
        /*0088*/ 	.word	index@(_Z30save_triangulation_points_CUDAP5PointiP8TriangleiPdii)
        /*008c*/ 	.word	0x00000000


	//----- nvinfo : EIATTR_MIN_STACK_SIZE
	.align		4
.L_23:
        /*0090*/ 	.byte	0x04, 0x12
        /*0092*/ 	.short	(.L_25 - .L_24)
	.align		4
.L_24:
        /*0094*/ 	.word	index@(_Z27delaunay_triangulation_CUDAP5PointiP8TrianglePi)
        /*0098*/ 	.word	0x00000000


	//----- nvinfo : EIATTR_MIN_STACK_SIZE
	.align		4
.L_25:
        /*009c*/ 	.byte	0x04, 0x12
        /*009e*/ 	.short	(.L_27 - .L_26)
	.align		4
.L_26:
        /*00a0*/ 	.word	index@(_Z23count_close_points_CUDAP5Pointi)
        /*00a4*/ 	.word	0x00000000
.L_27:


//--------------------- .nv.compat                --------------------------
	.section	.nv.compat,"",@"SHT_CUDA_COMPAT_INFO"
	.align	4
        /*0000*/ 	.byte	0x02, 0x09, 0x00, 0x00, 0x02, 0x02, 0x01, 0x00, 0x02, 0x05, 0x05, 0x00, 0x03, 0x07, 0x01, 0x01
        /*0010*/ 	.byte	0x02, 0x03, 0x00, 0x00, 0x02, 0x06, 0x01, 0x00, 0x04, 0x0b, 0x08, 0x00, 0x01, 0x00, 0x00, 0x00
        /*0020*/ 	.byte	0x00, 0x00, 0x00, 0x00


//--------------------- .nv.info._Z18save_BlackBox_CUDAP5PointiPdii --------------------------
	.section	.nv.info._Z18save_BlackBox_CUDAP5PointiPdii,"",@"SHT_CUDA_INFO"
	.sectionflags	@""
	.align	4


	//----- nvinfo : EIATTR_CUDA_API_VERSION
	.align		4
        /*0000*/ 	.byte	0x04, 0x37
        /*0002*/ 	.short	(.L_29 - .L_28)
.L_28:
        /*0004*/ 	.word	0x00000082


	//----- nvinfo : EIATTR_KPARAM_INFO
	.align		4
.L_29:
        /*0008*/ 	.byte	0x04, 0x17
        /*000a*/ 	.short	(.L_31 - .L_30)
.L_30:
        /*000c*/ 	.word	0x00000000
        /*0010*/ 	.short	0x0004
        /*0012*/ 	.short	0x001c
        /*0014*/ 	.byte	0x00, 0xf0, 0x11, 0x00


	//----- nvinfo : EIATTR_KPARAM_INFO
	.align		4
.L_31:
        /*0018*/ 	.byte	0x04, 0x17
        /*001a*/ 	.short	(.L_33 - .L_32)
.L_32:
        /*001c*/ 	.word	0x00000000
        /*0020*/ 	.short	0x0003
        /*0022*/ 	.short	0x0018
        /*0024*/ 	.byte	0x00, 0xf0, 0x11, 0x00


	//----- nvinfo : EIATTR_KPARAM_INFO
	.align		4
.L_33:
        /*0028*/ 	.byte	0x04, 0x17
        /*002a*/ 	.short	(.L_35 - .L_34)
.L_34:
        /*002c*/ 	.word	0x00000000
        /*0030*/ 	.short	0x0002
        /*0032*/ 	.short	0x0010
        /*0034*/ 	.byte	0x00, 0xf5, 0x21, 0x00


	//----- nvinfo : EIATTR_KPARAM_INFO
	.align		4
.L_35:
        /*0038*/ 	.byte	0x04, 0x17
        /*003a*/ 	.short	(.L_37 - .L_36)
.L_36:
        /*003c*/ 	.word	0x00000000
        /*0040*/ 	.short	0x0001
        /*0042*/ 	.short	0x0008
        /*0044*/ 	.byte	0x00, 0xf0, 0x11, 0x00


	//----- nvinfo : EIATTR_KPARAM_INFO
	.align		4
.L_37:
        /*0048*/ 	.byte	0x04, 0x17
        /*004a*/ 	.short	(.L_39 - .L_38)
.L_38:
        /*004c*/ 	.word	0x00000000
        /*0050*/ 	.short	0x0000
        /*0052*/ 	.short	0x0000
        /*0054*/ 	.byte	0x00, 0xf5, 0x21, 0x00


	//----- nvinfo : EIATTR_SPARSE_MMA_MASK
	.align		4
.L_39:
        /*0058*/ 	.byte	0x03, 0x50
        /*005a*/ 	.short	0x0000


	//----- nvinfo : EIATTR_MAXREG_COUNT
	.align		4
        /*005c*/ 	.byte	0x03, 0x1b
        /*005e*/ 	.short	0x00ff


	//----- nvinfo : EIATTR_MERCURY_ISA_VERSION
	.align		4
        /*0060*/ 	.byte	0x03, 0x5f
        /*0062*/ 	.short	0x0101


	//----- nvinfo : EIATTR_VRC_CTA_INIT_COUNT
	.align		4
        /*0064*/ 	.byte	0x02, 0x4a
	.zero		1
	.zero		1


	//----- nvinfo : EIATTR_EXIT_INSTR_OFFSETS
	.align		4
        /*0068*/ 	.byte	0x04, 0x1c
        /*006a*/ 	.short	(.L_41 - .L_40)


	//   ....[0]....
.L_40:
        /*006c*/ 	.word	0x00000070


	//   ....[1]....
        /*0070*/ 	.word	0x00000e00


	//   ....[2]....
        /*0074*/ 	.word	0x00000e40


	//----- nvinfo : EIATTR_CBANK_PARAM_SIZE
	.align		4
.L_41:
        /*0078*/ 	.byte	0x03, 0x19
        /*007a*/ 	.short	0x0020


	//----- nvinfo : EIATTR_PARAM_CBANK
	.align		4
        /*007c*/ 	.byte	0x04, 0x0a
        /*007e*/ 	.short	(.L_43 - .L_42)
	.align		4
.L_42:
        /*0080*/ 	.word	index@(.nv.constant0._Z18save_BlackBox_CUDAP5PointiPdii)
        /*0084*/ 	.short	0x0380
        /*0086*/ 	.short	0x0020


	//----- nvinfo : EIATTR_SW_WAR
	.align		4
.L_43:
        /*0088*/ 	.byte	0x04, 0x36
        /*008a*/ 	.short	(.L_45 - .L_44)
.L_44:
        /*008c*/ 	.word	0x00000008
.L_45:


//--------------------- .nv.info._Z30save_triangulation_points_CUDAP5PointiP8TriangleiPdii --------------------------
	.section	.nv.info._Z30save_triangulation_points_CUDAP5PointiP8TriangleiPdii,"",@"SHT_CUDA_INFO"
	.sectionflags	@""
	.align	4


	//----- nvinfo : EIATTR_CUDA_API_VERSION
	.align		4
        /*0000*/ 	.byte	0x04, 0x37
        /*0002*/ 	.short	(.L_47 - .L_46)
.L_46:
        /*0004*/ 	.word	0x00000082


	//----- nvinfo : EIATTR_KPARAM_INFO
	.align		4
.L_47:
        /*0008*/ 	.byte	0x04, 0x17
        /*000a*/ 	.short	(.L_49 - .L_48)
.L_48:
        /*000c*/ 	.word	0x00000000
        /*0010*/ 	.short	0x0006
        /*0012*/ 	.short	0x002c
        /*0014*/ 	.byte	0x00, 0xf0, 0x11, 0x00


	//----- nvinfo : EIATTR_KPARAM_INFO
	.align		4
.L_49:
        /*0018*/ 	.byte	0x04, 0x17
        /*001a*/ 	.short	(.L_51 - .L_50)
.L_50:
        /*001c*/ 	.word	0x00000000
        /*0020*/ 	.short	0x0005
        /*0022*/ 	.short	0x0028
        /*0024*/ 	.byte	0x00, 0xf0, 0x11, 0x00


	//----- nvinfo : EIATTR_KPARAM_INFO
	.align		4
.L_51:
        /*0028*/ 	.byte	0x04, 0x17
        /*002a*/ 	.short	(.L_53 - .L_52)
.L_52:
        /*002c*/ 	.word	0x00000000
        /*0030*/ 	.short	0x0004
        /*0032*/ 	.short	0x0020
        /*0034*/ 	.byte	0x00, 0xf5, 0x21, 0x00


	//----- nvinfo : EIATTR_KPARAM_INFO
	.align		4
.L_53:
        /*0038*/ 	.byte	0x04, 0x17
        /*003a*/ 	.short	(.L_55 - .L_54)
.L_54:
        /*003c*/ 	.word	0x00000000
        /*0040*/ 	.short	0x0003
        /*0042*/ 	.short	0x0018
        /*0044*/ 	.byte	0x00, 0xf0, 0x11, 0x00


	//----- nvinfo : EIATTR_KPARAM_INFO
	.align		4
.L_55:
        /*0048*/ 	.byte	0x04, 0x17
        /*004a*/ 	.short	(.L_57 - .L_56)
.L_56:
        /*004c*/ 	.word	0x00000000
        /*0050*/ 	.short	0x0002
        /*0052*/ 	.short	0x0010
        /*0054*/ 	.byte	0x00, 0xf5, 0x21, 0x00


	//----- nvinfo : EIATTR_KPARAM_INFO
	.align		4
.L_57:
        /*0058*/ 	.byte	0x04, 0x17
        /*005a*/ 	.short	(.L_59 - .L_58)
.L_58:
        /*005c*/ 	.word	0x00000000
        /*0060*/ 	.short	0x0001
        /*0062*/ 	.short	0x0008
        /*0064*/ 	.byte	0x00, 0xf0, 0x11, 0x00


	//----- nvinfo : EIATTR_KPARAM_INFO
	.align		4
.L_59:
        /*0068*/ 	.byte	0x04, 0x17
        /*006a*/ 	.short	(.L_61 - .L_60)
.L_60:
        /*006c*/ 	.word	0x00000000
        /*0070*/ 	.short	0x0000
        /*0072*/ 	.short	0x0000
        /*0074*/ 	.byte	0x00, 0xf5, 0x21, 0x00


	//----- nvinfo : EIATTR_SPARSE_MMA_MASK
	.align		4
.L_61:
        /*0078*/ 	.byte	0x03, 0x50
        /*007a*/ 	.short	0x0000


	//----- nvinfo : EIATTR_MAXREG_COUNT
	.align		4
        /*007c*/ 	.byte	0x03, 0x1b
        /*007e*/ 	.short	0x00ff


	//----- nvinfo : EIATTR_MERCURY_ISA_VERSION
	.align		4
        /*0080*/ 	.byte	0x03, 0x5f
        /*0082*/ 	.short	0x0101


	//----- nvinfo : EIATTR_VRC_CTA_INIT_COUNT
	.align		4
        /*0084*/ 	.byte	0x02, 0x4a
	.zero		1
	.zero		1


	//----- nvinfo : EIATTR_EXIT_INSTR_OFFSETS
	.align		4
        /*0088*/ 	.byte	0x04, 0x1c
        /*008a*/ 	.short	(.L_63 - .L_62)


	//   ....[0]....
.L_62:
        /*008c*/ 	.word	0x00000080


	//   ....[1]....
        /*0090*/ 	.word	0x000002b0


	//   ....[2]....
        /*0094*/ 	.word	0x00000a80


	//   ....[3]....
        /*0098*/ 	.word	0x00000b20


	//----- nvinfo : EIATTR_CRS_STACK_SIZE
	.align		4
.L_63:
        /*009c*/ 	.byte	0x04, 0x1e
        /*009e*/ 	.short	(.L_65 - .L_64)
.L_64:
        /*00a0*/ 	.word	0x00000000


	//----- nvinfo : EIATTR_CBANK_PARAM_SIZE
	.align		4
.L_65:
        /*00a4*/ 	.byte	0x03, 0x19
        /*00a6*/ 	.short	0x0030


	//----- nvinfo : EIATTR_PARAM_CBANK
	.align		4
        /*00a8*/ 	.byte	0x04, 0x0a
        /*00aa*/ 	.short	(.L_67 - .L_66)
	.align		4
.L_66:
        /*00ac*/ 	.word	index@(.nv.constant0._Z30save_triangulation_points_CUDAP5PointiP8TriangleiPdii)
        /*00b0*/ 	.short	0x0380
        /*00b2*/ 	.short	0x0030


	//----- nvinfo : EIATTR_SW_WAR
	.align		4
.L_67:
        /*00b4*/ 	.byte	0x04, 0x36
        /*00b6*/ 	.short	(.L_69 - .L_68)
.L_68:
        /*00b8*/ 	.word	0x00000008
.L_69:


//--------------------- .nv.info._Z27delaunay_triangulation_CUDAP5PointiP8TrianglePi --------------------------
	.section	.nv.info._Z27delaunay_triangulation_CUDAP5PointiP8TrianglePi,"",@"SHT_CUDA_INFO"
	.sectionflags	@""
	.align	4


	//----- nvinfo : EIATTR_CUDA_API_VERSION
	.align		4
        /*0000*/ 	.byte	0x04, 0x37
        /*0002*/ 	.short	(.L_71 - .L_70)
.L_70:
        /*0004*/ 	.word	0x00000082


	//----- nvinfo : EIATTR_KPARAM_INFO
	.align		4
.L_71:
        /*0008*/ 	.byte	0x04, 0x17
        /*000a*/ 	.short	(.L_73 - .L_72)
.L_72:
        /*000c*/ 	.word	0x00000000
        /*0010*/ 	.short	0x0003
        /*0012*/ 	.short	0x0018
        /*0014*/ 	.byte	0x00, 0xf5, 0x21, 0x00


	//----- nvinfo : EIATTR_KPARAM_INFO
	.align		4
.L_73:
        /*0018*/ 	.byte	0x04, 0x17
        /*001a*/ 	.short	(.L_75 - .L_74)
.L_74:
        /*001c*/ 	.word	0x00000000
        /*0020*/ 	.short	0x0002
        /*0022*/ 	.short	0x0010
        /*0024*/ 	.byte	0x00, 0xf5, 0x21, 0x00


	//----- nvinfo : EIATTR_KPARAM_INFO
	.align		4
.L_75:
        /*0028*/ 	.byte	0x04, 0x17
        /*002a*/ 	.short	(.L_77 - .L_76)
.L_76:
        /*002c*/ 	.word	0x00000000
        /*0030*/ 	.short	0x0001
        /*0032*/ 	.short	0x0008
        /*0034*/ 	.byte	0x00, 0xf0, 0x11, 0x00


	//----- nvinfo : EIATTR_KPARAM_INFO
	.align		4
.L_77:
        /*0038*/ 	.byte	0x04, 0x17
        /*003a*/ 	.short	(.L_79 - .L_78)
.L_78:
        /*003c*/ 	.word	0x00000000
        /*0040*/ 	.short	0x0000
        /*0042*/ 	.short	0x0000
        /*0044*/ 	.byte	0x00, 0xf5, 0x21, 0x00


	//----- nvinfo : EIATTR_SPARSE_MMA_MASK
	.align		4
.L_79:
        /*0048*/ 	.byte	0x03, 0x50
        /*004a*/ 	.short	0x0000


	//----- nvinfo : EIATTR_MAXREG_COUNT
	.align		4
        /*004c*/ 	.byte	0x03, 0x1b
        /*004e*/ 	.short	0x00ff


	//----- nvinfo : EIATTR_MERCURY_ISA_VERSION
	.align		4
        /*0050*/ 	.byte	0x03, 0x5f
        /*0052*/ 	.short	0x0101


	//----- nvinfo : EIATTR_INT_WARP_WIDE_INSTR_OFFSETS
	.align		4
        /*0054*/ 	.byte	0x04, 0x31
        /*0056*/ 	.short	(.L_81 - .L_80)


	//   ....[0]....
.L_80:
        /*0058*/ 	.word	0x00001540


	//   ....[1]....
        /*005c*/ 	.word	0x000015e0


	//----- nvinfo : EIATTR_VRC_CTA_INIT_COUNT
	.align		4
.L_81:
        /*0060*/ 	.byte	0x02, 0x4a
	.zero		1
	.zero		1


	//----- nvinfo : EIATTR_EXIT_INSTR_OFFSETS
	.align		4
        /*0064*/ 	.byte	0x04, 0x1c
        /*0066*/ 	.short	(.L_83 - .L_82)


	//   ....[0]....
.L_82:
        /*0068*/ 	.word	0x00000090


	//   ....[1]....
        /*006c*/ 	.word	0x00000480


	//   ....[2]....
        /*0070*/ 	.word	0x00001520


	//   ....[3]....
        /*0074*/ 	.word	0x000016a0


	//----- nvinfo : EIATTR_CBANK_PARAM_SIZE
	.align		4
.L_83:
        /*0078*/ 	.byte	0x03, 0x19
        /*007a*/ 	.short	0x0020


	//----- nvinfo : EIATTR_PARAM_CBANK
	.align		4
        /*007c*/ 	.byte	0x04, 0x0a
        /*007e*/ 	.short	(.L_85 - .L_84)
	.align		4
.L_84:
        /*0080*/ 	.word	index@(.nv.constant0._Z27delaunay_triangulation_CUDAP5PointiP8TrianglePi)
        /*0084*/ 	.short	0x0380
        /*0086*/ 	.short	0x0020


	//----- nvinfo : EIATTR_SW_WAR
	.align		4
.L_85:
        /*0088*/ 	.byte	0x04, 0x36
        /*008a*/ 	.short	(.L_87 - .L_86)
.L_86:
        /*008c*/ 	.word	0x00000008
.L_87:


//--------------------- .nv.info._Z23count_close_points_CUDAP5Pointi --------------------------
	.section	.nv.info._Z23count_close_points_CUDAP5Pointi,"",@"SHT_CUDA_INFO"
	.sectionflags	@""
	.align	4


	//----- nvinfo : EIATTR_CUDA_API_VERSION
	.align		4
        /*0000*/ 	.byte	0x04, 0x37
        /*0002*/ 	.short	(.L_89 - .L_88)
.L_88:
        /*0004*/ 	.word	0x00000082


	//----- nvinfo : EIATTR_KPARAM_INFO
	.align		4
.L_89:
        /*0008*/ 	.byte	0x04, 0x17
        /*000a*/ 	.short	(.L_91 - .L_90)
.L_90:
        /*000c*/ 	.word	0x00000000
        /*0010*/ 	.short	0x0001
        /*0012*/ 	.short	0x0008
        /*0014*/ 	.byte	0x00, 0xf0, 0x11, 0x00


	//----- nvinfo : EIATTR_KPARAM_INFO
	.align		4
.L_91:
        /*0018*/ 	.byte	0x04, 0x17
        /*001a*/ 	.short	(.L_93 - .L_92)
.L_92:
        /*001c*/ 	.word	0x00000000
        /*0020*/ 	.short	0x0000
        /*0022*/ 	.short	0x0000
        /*0024*/ 	.byte	0x00, 0xf5, 0x21, 0x00


	//----- nvinfo : EIATTR_SPARSE_MMA_MASK
	.align		4
.L_93:
        /*0028*/ 	.byte	0x03, 0x50
        /*002a*/ 	.short	0x0000


	//----- nvinfo : EIATTR_MAXREG_COUNT
	.align		4
        /*002c*/ 	.byte	0x03, 0x1b
        /*002e*/ 	.short	0x00ff


	//----- nvinfo : EIATTR_MERCURY_ISA_VERSION
	.align		4
        /*0030*/ 	.byte	0x03, 0x5f
        /*0032*/ 	.short	0x0101


	//----- nvinfo : EIATTR_VRC_CTA_INIT_COUNT
	.align		4
        /*0034*/ 	.byte	0x02, 0x4a
	.zero		1
	.zero		1


	//----- nvinfo : EIATTR_EXIT_INSTR_OFFSETS
	.align		4
        /*0038*/ 	.byte	0x04, 0x1c
        /*003a*/ 	.short	(.L_95 - .L_94)


	//   ....[0]....
.L_94:
        /*003c*/ 	.word	0x00000080


	//   ....[1]....
        /*0040*/ 	.word	0x00000230


	//   ....[2]....
        /*0044*/ 	.word	0x00000450


	//   ....[3]....
        /*0048*/ 	.word	0x000004c0


	//----- nvinfo : EIATTR_CRS_STACK_SIZE
	.align		4
.L_95:
        /*004c*/ 	.byte	0x04, 0x1e
        /*004e*/ 	.short	(.L_97 - .L_96)
.L_96:
        /*0050*/ 	.word	0x00000000


	//----- nvinfo : EIATTR_CBANK_PARAM_SIZE
	.align		4
.L_97:
        /*0054*/ 	.byte	0x03, 0x19
        /*0056*/ 	.short	0x000c


	//----- nvinfo : EIATTR_PARAM_CBANK
	.align		4
        /*0058*/ 	.byte	0x04, 0x0a
        /*005a*/ 	.short	(.L_99 - .L_98)
	.align		4
.L_98:
        /*005c*/ 	.word	index@(.nv.constant0._Z23count_close_points_CUDAP5Pointi)
        /*0060*/ 	.short	0x0380
        /*0062*/ 	.short	0x000c


	//----- nvinfo : EIATTR_SW_WAR
	.align		4
.L_99:
        /*0064*/ 	.byte	0x04, 0x36
        /*0066*/ 	.short	(.L_101 - .L_100)
.L_100:
        /*0068*/ 	.word	0x00000008
.L_101:


//--------------------- .nv.callgraph             --------------------------
	.section	.nv.callgraph,"",@"SHT_CUDA_CALLGRAPH"
	.align	4
	.sectionentsize	8
	.align		4
        /*0000*/ 	.word	0x00000000
	.align		4
        /*0004*/ 	.word	0xffffffff
	.align		4
        /*0008*/ 	.word	0x00000000
	.align		4
        /*000c*/ 	.word	0xfffffffe
	.align		4
        /*0010*/ 	.word	0x00000000
	.align		4
        /*0014*/ 	.word	0xfffffffd
	.align		4
        /*0018*/ 	.word	0x00000000
	.align		4
        /*001c*/ 	.word	0xfffffffc


//--------------------- .text._Z18save_BlackBox_CUDAP5PointiPdii --------------------------
	.section	.text._Z18save_BlackBox_CUDAP5PointiPdii,"ax",@progbits
	.align	128
        .global         _Z18save_BlackBox_CUDAP5PointiPdii
        .type           _Z18save_BlackBox_CUDAP5PointiPdii,@function
        .size           _Z18save_BlackBox_CUDAP5PointiPdii,(.L_x_29 - _Z18save_BlackBox_CUDAP5PointiPdii)
        .other          _Z18save_BlackBox_CUDAP5PointiPdii,@"STO_CUDA_ENTRY STV_DEFAULT"
_Z18save_BlackBox_CUDAP5PointiPdii:
.text._Z18save_BlackBox_CUDAP5PointiPdii:
[----:B------:R-:W-:Y:S01]  /*0000*/  LDC R1, c[0x0][0x37c] ;  /* 0x0000df00ff017b82 */ /* 0x000fe20000000800 */
[----:B------:R-:W0:Y:S07]  /*0010*/  S2R R5, SR_TID.X ;  /* 0x0000000000057919 */ /* 0x000e2e0000002100 */
[----:B------:R-:W0:Y:S01]  /*0020*/  S2UR UR4, SR_CTAID.X ;  /* 0x00000000000479c3 */ /* 0x000e220000002500 */
[----:B------:R-:W1:Y:S07]  /*0030*/  LDCU UR5, c[0x0][0x388] ;  /* 0x00007100ff0577ac */ /* 0x000e6e0008000800 */
[----:B------:R-:W0:Y:S02]  /*0040*/  LDC R0, c[0x0][0x360] ;  /* 0x0000d800ff007b82 */ /* 0x000e240000000800 */
[----:B0-----:R-:W-:-:S05]  /*0050*/  IMAD R5, R0, UR4, R5 ;  /* 0x0000000400057c24 */ /* 0x001fca000f8e0205 */
[----:B-1----:R-:W-:-:S13]  /*0060*/  ISETP.GE.AND P0, PT, R5, UR5, PT ;  /* 0x0000000505007c0c */ /* 0x002fda000bf06270 */
[----:B------:R-:W-:Y:S05]  /*0070*/  @P0 EXIT ;  /* 0x000000000000094d */ /* 0x000fea0003800000 */
[----:B------:R-:W0:Y:S01]  /*0080*/  LDC.64 R2, c[0x0][0x380] ;  /* 0x0000e000ff027b82 */ /* 0x000e220000000a00 */
[----:B------:R-:W1:Y:S07]  /*0090*/  LDCU.64 UR4, c[0x0][0x358] ;  /* 0x00006b00ff0477ac */ /* 0x000e6e0008000a00 */
[----:B------:R-:W2:Y:S08]  /*00a0*/  LDC.64 R12, c[0x0][0x398] ;  /* 0x0000e600ff0c7b82 */ /* 0x000eb00000000a00 */
[----:B------:R-:W3:Y:S01]  /*00b0*/  LDC.64 R10, c[0x0][0x390] ;  /* 0x0000e400ff0a7b82 */ /* 0x000ee20000000a00 */
[----:B0-----:R-:W-:-:S05]  /*00c0*/  IMAD.WIDE R2, R5, 0x18, R2 ;  /* 0x0000001805027825 */ /* 0x001fca00078e0202 */
[----:B-1----:R-:W4:Y:S04]  /*00d0*/  LDG.E.64 R6, desc[UR4][R2.64] ;  /* 0x0000000402067981 */ /* 0x002f28000c1e1b00 */
[----:B------:R-:W5:Y:S01]  /*00e0*/  LDG.E.64 R14, desc[UR4][R2.64+0x8] ;  /* 0x00000804020e7981 */ /* 0x000f62000c1e1b00 */
[----:B----4-:R-:W0:Y:S08]  /*00f0*/  F2I.F64.TRUNC R7, R6 ;  /* 0x0000000600077311 */ /* 0x010e30000030d100 */
[----:B-----5:R-:W1:Y:S01]  /*0100*/  F2I.F64.TRUNC R4, R14 ;  /* 0x0000000e00047311 */ /* 0x020e62000030d100 */
[----:B0-----:R-:W-:Y:S01]  /*0110*/  VIADD R9, R7, 0xfffffffe ;  /* 0xfffffffe07097836 */ /* 0x001fe20000000000 */
[----:B------:R-:W-:-:S04]  /*0120*/  SHF.R.S32.HI R27, RZ, 0x1f, R7 ;  /* 0x0000001fff1b7819 */ /* 0x000fc80000011407 */
[-C--:B--2---:R-:W-:Y:S01]  /*0130*/  ISETP.GE.AND P1, PT, R9, R12.reuse, PT ;  /* 0x0000000c0900720c */ /* 0x084fe20003f26270 */
[C---:B-1----:R-:W-:Y:S01]  /*0140*/  VIADD R8, R4.reuse, 0xfffffffe ;  /* 0xfffffffe04087836 */ /* 0x042fe20000000000 */
[C---:B------:R-:W-:Y:S01]  /*0150*/  LOP3.LUT R15, R4.reuse, R9, RZ, 0xfc, !PT ;  /* 0x00000009040f7212 */ /* 0x040fe200078efcff */
[C---:B------:R-:W-:Y:S01]  /*0160*/  VIADD R5, R4.reuse, 0xffffffff ;  /* 0xffffffff04057836 */ /* 0x040fe20000000000 */
[----:B------:R-:W-:Y:S01]  /*0170*/  ISETP.GE.OR P3, PT, R4, R13, P1 ;  /* 0x0000000d0400720c */ /* 0x000fe20000f66670 */
[CC--:B------:R-:W-:Y:S01]  /*0180*/  IMAD R2, R8.reuse, R12.reuse, RZ ;  /* 0x0000000c08027224 */ /* 0x0c0fe200078e02ff */
[C---:B------:R-:W-:Y:S01]  /*0190*/  LOP3.LUT R0, R8.reuse, R9, RZ, 0xfc, !PT ;  /* 0x0000000908007212 */ /* 0x040fe200078efcff */
[-C--:B------:R-:W-:Y:S01]  /*01a0*/  IMAD R28, R5, R12.reuse, RZ ;  /* 0x0000000c051c7224 */ /* 0x080fe200078e02ff */
[----:B------:R-:W-:Y:S01]  /*01b0*/  ISETP.GE.OR P0, PT, R8, R13, P1 ;  /* 0x0000000d0800720c */ /* 0x000fe20000f06670 */
[----:B------:R-:W-:Y:S01]  /*01c0*/  IMAD R26, R4, R12, RZ ;  /* 0x0000000c041a7224 */ /* 0x000fe200078e02ff */
[----:B------:R-:W-:-:S02]  /*01d0*/  IADD3 R3, P2, PT, R7, R2, RZ ;  /* 0x0000000207037210 */ /* 0x000fc40007f5e0ff */
[----:B------:R-:W-:Y:S02]  /*01e0*/  ISETP.LT.OR P0, PT, R0, RZ, P0 ;  /* 0x000000ff0000720c */ /* 0x000fe40000701670 */
[----:B------:R-:W-:Y:S02]  /*01f0*/  ISETP.GT.AND P5, PT, R4, R13, PT ;  /* 0x0000000d0400720c */ /* 0x000fe40003fa4270 */
[----:B------:R-:W-:Y:S02]  /*0200*/  LOP3.LUT R6, R5, R9, RZ, 0xfc, !PT ;  /* 0x0000000905067212 */ /* 0x000fe400078efcff */
[----:B------:R-:W-:Y:S02]  /*0210*/  LEA.HI.X.SX32 R2, R2, R27, 0x1, P2 ;  /* 0x0000001b02027211 */ /* 0x000fe400010f0eff */
[----:B---3--:R-:W-:Y:S02]  /*0220*/  LEA R14, P4, R3, R10, 0x3 ;  /* 0x0000000a030e7211 */ /* 0x008fe400078818ff */
[----:B------:R-:W-:-:S02]  /*0230*/  IADD3 R0, P6, PT, R7, R28, RZ ;  /* 0x0000001c07007210 */ /* 0x000fc40007fde0ff */
[----:B------:R-:W-:Y:S01]  /*0240*/  ISETP.LT.OR P3, PT, R15, RZ, P3 ;  /* 0x000000ff0f00720c */ /* 0x000fe20001f61670 */
[----:B------:R-:W-:Y:S01]  /*0250*/  @!P0 IMAD.MOV.U32 R20, RZ, RZ, 0x0 ;  /* 0x00000000ff148424 */ /* 0x000fe200078e00ff */
[----:B------:R-:W-:Y:S01]  /*0260*/  ISETP.LT.OR P2, PT, R6, RZ, P5 ;  /* 0x000000ff0600720c */ /* 0x000fe20002f41670 */
[----:B------:R-:W-:Y:S01]  /*0270*/  @!P0 IMAD.MOV.U32 R21, RZ, RZ, 0x40594000 ;  /* 0x40594000ff158424 */ /* 0x000fe200078e00ff */
[----:B------:R-:W-:Y:S01]  /*0280*/  LEA.HI.X R15, R3, R11, R2, 0x3, P4 ;  /* 0x0000000b030f7211 */ /* 0x000fe200020f1c02 */
[----:B------:R-:W-:Y:S01]  /*0290*/  VIADD R6, R4, 0x1 ;  /* 0x0000000104067836 */ /* 0x000fe20000000000 */
[----:B------:R-:W-:Y:S01]  /*02a0*/  LEA.HI.X.SX32 R2, R28, R27, 0x1, P6 ;  /* 0x0000001b1c027211 */ /* 0x000fe200030f0eff */
[----:B------:R-:W-:Y:S01]  /*02b0*/  IMAD R3, R4, R12, R12 ;  /* 0x0000000c04037224 */ /* 0x000fe200078e020c */
[----:B------:R-:W-:Y:S01]  /*02c0*/  LEA R16, P4, R0, R10, 0x3 ;  /* 0x0000000a00107211 */ /* 0x000fe200078818ff */
[----:B------:R0:W-:Y:S01]  /*02d0*/  @!P0 STG.E.64 desc[UR4][R14.64+-0x10], R20 ;  /* 0xfffff0140e008986 */ /* 0x0001e2000c101b04 */
[----:B------:R-:W-:-:S02]  /*02e0*/  ISETP.GE.OR P2, PT, R9, R12, P2 ;  /* 0x0000000c0900720c */ /* 0x000fc40001746670 */
[----:B------:R-:W-:Y:S01]  /*02f0*/  LEA.HI.X R17, R0, R11, R2, 0x3, P4 ;  /* 0x0000000b00117211 */ /* 0x000fe200020f1c02 */
[----:B------:R-:W-:Y:S01]  /*0300*/  @!P3 IMAD.MOV.U32 R24, RZ, RZ, 0x0 ;  /* 0x00000000ff18b424 */ /* 0x000fe200078e00ff */
[C---:B------:R-:W-:Y:S01]  /*0310*/  IADD3 R2, P4, PT, R7.reuse, R26, RZ ;  /* 0x0000001a07027210 */ /* 0x040fe20007f9e0ff */
[----:B------:R-:W-:Y:S01]  /*0320*/  @!P3 IMAD.MOV.U32 R25, RZ, RZ, 0x40594000 ;  /* 0x40594000ff19b424 */ /* 0x000fe200078e00ff */
[C---:B------:R-:W-:Y:S02]  /*0330*/  LOP3.LUT R0, R6.reuse, R9, RZ, 0xfc, !PT ;  /* 0x0000000906007212 */ /* 0x040fe400078efcff */
[----:B------:R-:W-:Y:S02]  /*0340*/  ISETP.GE.OR P0, PT, R6, R13, P1 ;  /* 0x0000000d0600720c */ /* 0x000fe40000f06670 */
[----:B------:R-:W-:Y:S02]  /*0350*/  LEA.HI.X.SX32 R19, R26, R27, 0x1, P4 ;  /* 0x0000001b1a137211 */ /* 0x000fe400020f0eff */
[----:B------:R-:W-:Y:S01]  /*0360*/  LEA R18, P1, R2, R10, 0x3 ;  /* 0x0000000a02127211 */ /* 0x000fe200078218ff */
[----:B------:R-:W-:Y:S01]  /*0370*/  @!P2 IMAD.MOV.U32 R22, RZ, RZ, 0x0 ;  /* 0x00000000ff16a424 */ /* 0x000fe200078e00ff */
[----:B------:R-:W-:Y:S01]  /*0380*/  ISETP.LT.OR P0, PT, R0, RZ, P0 ;  /* 0x000000ff0000720c */ /* 0x000fe20000701670 */
[----:B------:R-:W-:Y:S01]  /*0390*/  @!P2 IMAD.MOV.U32 R23, RZ, RZ, 0x40594000 ;  /* 0x40594000ff17a424 */ /* 0x000fe200078e00ff */
[----:B------:R-:W-:-:S02]  /*03a0*/  IADD3 R0, P4, PT, R7, R3, RZ ;  /* 0x0000000307007210 */ /* 0x000fc40007f9e0ff */
[----:B------:R-:W-:Y:S02]  /*03b0*/  LEA.HI.X R19, R2, R11, R19, 0x3, P1 ;  /* 0x0000000b02137211 */ /* 0x000fe400008f1c13 */
[----:B------:R-:W-:Y:S01]  /*03c0*/  LEA.HI.X.SX32 R2, R3, R27, 0x1, P4 ;  /* 0x0000001b03027211 */ /* 0x000fe200020f0eff */
[----:B------:R1:W-:Y:S01]  /*03d0*/  @!P2 STG.E.64 desc[UR4][R16.64+-0x10], R22 ;  /* 0xfffff0161000a986 */ /* 0x0003e2000c101b04 */
[----:B0-----:R-:W-:Y:S02]  /*03e0*/  LEA R20, P1, R0, R10, 0x3 ;  /* 0x0000000a00147211 */ /* 0x001fe400078218ff */
[----:B------:R-:W-:Y:S01]  /*03f0*/  ISETP.GE.AND P4, PT, R6, R13, PT ;  /* 0x0000000d0600720c */ /* 0x000fe20003f86270 */
[----:B------:R0:W-:Y:S01]  /*0400*/  @!P3 STG.E.64 desc[UR4][R18.64+-0x10], R24 ;  /* 0xfffff0181200b986 */ /* 0x0001e2000c101b04 */
[----:B------:R-:W-:Y:S01]  /*0410*/  LEA.HI.X R21, R0, R11, R2, 0x3, P1 ;  /* 0x0000000b00157211 */ /* 0x000fe200008f1c02 */
[----:B------:R-:W-:Y:S01]  /*0420*/  VIADD R0, R4, 0x2 ;  /* 0x0000000204007836 */ /* 0x000fe20000000000 */
[----:B------:R-:W-:-:S04]  /*0430*/  ISETP.GE.AND P1, PT, R8, R13, PT ;  /* 0x0000000d0800720c */ /* 0x000fc80003f26270 */
[C---:B------:R-:W-:Y:S02]  /*0440*/  ISETP.GE.AND P2, PT, R0.reuse, R13, PT ;  /* 0x0000000d0000720c */ /* 0x040fe40003f46270 */
[----:B------:R-:W-:Y:S01]  /*0450*/  LOP3.LUT R2, R0, R9, RZ, 0xfc, !PT ;  /* 0x0000000900027212 */ /* 0x000fe200078efcff */
[----:B-1----:R-:W-:Y:S02]  /*0460*/  @!P0 IMAD.MOV.U32 R22, RZ, RZ, 0x0 ;  /* 0x00000000ff168424 */ /* 0x002fe400078e00ff */
[----:B------:R-:W-:-:S05]  /*0470*/  @!P0 IMAD.MOV.U32 R23, RZ, RZ, 0x40594000 ;  /* 0x40594000ff178424 */ /* 0x000fca00078e00ff */
[----:B------:R1:W-:Y:S01]  /*0480*/  @!P0 STG.E.64 desc[UR4][R20.64+-0x10], R22 ;  /* 0xfffff01614008986 */ /* 0x0003e2000c101b04 */
[----:B------:R-:W-:Y:S01]  /*0490*/  ISETP.GE.OR P0, PT, R9, R12, P2 ;  /* 0x0000000c0900720c */ /* 0x000fe20001706670 */
[----:B------:R-:W-:-:S03]  /*04a0*/  VIADD R9, R7, 0xffffffff ;  /* 0xffffffff07097836 */ /* 0x000fc60000000000 */
[----:B------:R-:W-:Y:S01]  /*04b0*/  ISETP.LT.OR P0, PT, R2, RZ, P0 ;  /* 0x000000ff0200720c */ /* 0x000fe20000701670 */
[----:B------:R-:W-:Y:S01]  /*04c0*/  IMAD R2, R0, R12, RZ ;  /* 0x0000000c00027224 */ /* 0x000fe200078e02ff */
[----:B------:R-:W-:-:S04]  /*04d0*/  LOP3.LUT R29, R8, R9, RZ, 0xfc, !PT ;  /* 0x00000009081d7212 */ /* 0x000fc800078efcff */
[----:B------:R-:W-:Y:S02]  /*04e0*/  ISETP.LT.OR P1, PT, R29, RZ, P1 ;  /* 0x000000ff1d00720c */ /* 0x000fe40000f21670 */
[C---:B0-----:R-:W-:Y:S02]  /*04f0*/  IADD3 R24, P3, PT, R7.reuse, R2, RZ ;  /* 0x0000000207187210 */ /* 0x041fe40007f7e0ff */
[----:B------:R-:W-:Y:S02]  /*0500*/  ISETP.GT.OR P1, PT, R7, R12, P1 ;  /* 0x0000000c0700720c */ /* 0x000fe40000f24670 */
[----:B------:R-:W-:Y:S01]  /*0510*/  LEA.HI.X.SX32 R27, R2, R27, 0x1, P3 ;  /* 0x0000001b021b7211 */ /* 0x000fe200018f0eff */
[----:B------:R-:W-:Y:S01]  /*0520*/  @!P0 IMAD.MOV.U32 R25, RZ, RZ, 0x40594000 ;  /* 0x40594000ff198424 */ /* 0x000fe200078e00ff */
[----:B------:R-:W-:Y:S02]  /*0530*/  LEA R10, P3, R24, R10, 0x3 ;  /* 0x0000000a180a7211 */ /* 0x000fe400078618ff */
[----:B------:R-:W-:-:S02]  /*0540*/  LOP3.LUT R29, R4, R9, RZ, 0xfc, !PT ;  /* 0x00000009041d7212 */ /* 0x000fc400078efcff */
[----:B------:R-:W-:Y:S01]  /*0550*/  LEA.HI.X R11, R24, R11, R27, 0x3, P3 ;  /* 0x0000000b180b7211 */ /* 0x000fe200018f1c1b */
[----:B------:R-:W-:Y:S01]  /*0560*/  @!P0 IMAD.MOV.U32 R24, RZ, RZ, 0x0 ;  /* 0x00000000ff188424 */ /* 0x000fe200078e00ff */
[----:B------:R-:W-:-:S03]  /*0570*/  LOP3.LUT R27, R5, R9, RZ, 0xfc, !PT ;  /* 0x00000009051b7212 */ /* 0x000fc600078efcff */
[----:B-1----:R-:W-:Y:S01]  /*0580*/  @!P1 IMAD.MOV.U32 R22, RZ, RZ, 0x0 ;  /* 0x00000000ff169424 */ /* 0x002fe200078e00ff */
[----:B------:R0:W-:Y:S01]  /*0590*/  @!P0 STG.E.64 desc[UR4][R10.64+-0x10], R24 ;  /* 0xfffff0180a008986 */ /* 0x0001e2000c101b04 */
[----:B------:R-:W-:Y:S01]  /*05a0*/  @!P1 IMAD.MOV.U32 R23, RZ, RZ, 0x40594000 ;  /* 0x40594000ff179424 */ /* 0x000fe200078e00ff */
[----:B------:R-:W-:-:S04]  /*05b0*/  ISETP.GT.AND P0, PT, R7, R12, PT ;  /* 0x0000000c0700720c */ /* 0x000fc80003f04270 */
[CC--:B------:R-:W-:Y:S01]  /*05c0*/  ISETP.GT.OR P0, PT, R4.reuse, R13.reuse, P0 ;  /* 0x0000000d0400720c */ /* 0x0c0fe20000704670 */
[----:B------:R1:W-:Y:S01]  /*05d0*/  @!P1 STG.E.64 desc[UR4][R14.64+-0x8], R22 ;  /* 0xfffff8160e009986 */ /* 0x0003e2000c101b04 */
[----:B------:R-:W-:Y:S02]  /*05e0*/  ISETP.GE.AND P1, PT, R4, R13, PT ;  /* 0x0000000d0400720c */ /* 0x000fe40003f26270 */
[----:B------:R-:W-:Y:S02]  /*05f0*/  ISETP.LT.OR P3, PT, R27, RZ, P0 ;  /* 0x000000ff1b00720c */ /* 0x000fe40000761670 */
[----:B------:R-:W-:Y:S02]  /*0600*/  ISETP.LT.OR P1, PT, R29, RZ, P1 ;  /* 0x000000ff1d00720c */ /* 0x000fe40000f21670 */
[CC--:B------:R-:W-:Y:S02]  /*0610*/  ISETP.GE.AND P0, PT, R7.reuse, R12.reuse, PT ;  /* 0x0000000c0700720c */ /* 0x0c0fe40003f06270 */
[----:B------:R-:W-:-:S02]  /*0620*/  ISETP.GT.OR P1, PT, R7, R12, P1 ;  /* 0x0000000c0700720c */ /* 0x000fc40000f24670 */
[----:B------:R-:W-:Y:S02]  /*0630*/  ISETP.GE.OR P6, PT, R8, R13, P0 ;  /* 0x0000000d0800720c */ /* 0x000fe400007c6670 */
[----:B0-----:R-:W-:Y:S02]  /*0640*/  LOP3.LUT R24, R6, R9, RZ, 0xfc, !PT ;  /* 0x0000000906187212 */ /* 0x001fe400078efcff */
[----:B-1----:R-:W-:Y:S01]  /*0650*/  LOP3.LUT R22, R8, R7, RZ, 0xfc, !PT ;  /* 0x0000000708167212 */ /* 0x002fe200078efcff */
[----:B------:R-:W-:Y:S01]  /*0660*/  @!P3 IMAD.MOV.U32 R23, RZ, RZ, 0x40594000 ;  /* 0x40594000ff17b424 */ /* 0x000fe200078e00ff */
[----:B------:R-:W-:Y:S02]  /*0670*/  ISETP.LT.OR P4, PT, R24, RZ, P4 ;  /* 0x000000ff1800720c */ /* 0x000fe40002781670 */
[----:B------:R-:W-:Y:S01]  /*0680*/  ISETP.LT.OR P6, PT, R22, RZ, P6 ;  /* 0x000000ff1600720c */ /* 0x000fe200037c1670 */
[----:B------:R-:W-:Y:S01]  /*0690*/  @!P3 IMAD.MOV.U32 R22, RZ, RZ, 0x0 ;  /* 0x00000000ff16b424 */ /* 0x000fe200078e00ff */
[----:B------:R-:W-:-:S02]  /*06a0*/  LOP3.LUT R9, R0, R9, RZ, 0xfc, !PT ;  /* 0x0000000900097212 */ /* 0x000fc400078efcff */
[-C--:B------:R-:W-:Y:S02]  /*06b0*/  ISETP.GT.OR P4, PT, R7, R12.reuse, P4 ;  /* 0x0000000c0700720c */ /* 0x080fe40002784670 */
[----:B------:R0:W-:Y:S01]  /*06c0*/  @!P3 STG.E.64 desc[UR4][R16.64+-0x8], R22 ;  /* 0xfffff8161000b986 */ /* 0x0001e2000c101b04 */
[----:B------:R-:W-:Y:S01]  /*06d0*/  ISETP.LT.OR P2, PT, R9, RZ, P2 ;  /* 0x000000ff0900720c */ /* 0x000fe20001741670 */
[----:B------:R-:W-:-:S03]  /*06e0*/  IMAD R9, R8, R12, RZ ;  /* 0x0000000c08097224 */ /* 0x000fc600078e02ff */
[C---:B------:R-:W-:Y:S02]  /*06f0*/  ISETP.GT.OR P2, PT, R7.reuse, R12, P2 ;  /* 0x0000000c0700720c */ /* 0x040fe40001744670 */
[----:B------:R-:W-:-:S04]  /*0700*/  @!P6 IMAD.IADD R9, R7, 0x1, R9 ;  /* 0x000000010709e824 */ /* 0x000fc800078e0209 */
[----:B------:R-:W-:Y:S02]  /*0710*/  @!P4 IMAD.MOV.U32 R24, RZ, RZ, 0x0 ;  /* 0x00000000ff18c424 */ /* 0x000fe400078e00ff */
[----:B------:R-:W-:Y:S02]  /*0720*/  @!P4 IMAD.MOV.U32 R25, RZ, RZ, 0x40594000 ;  /* 0x40594000ff19c424 */ /* 0x000fe400078e00ff */
[----:B0-----:R-:W-:Y:S02]  /*0730*/  @!P1 IMAD.MOV.U32 R22, RZ, RZ, 0x0 ;  /* 0x00000000ff169424 */ /* 0x001fe400078e00ff */
[----:B------:R-:W-:-:S05]  /*0740*/  @!P1 IMAD.MOV.U32 R23, RZ, RZ, 0x40594000 ;  /* 0x40594000ff179424 */ /* 0x000fca00078e00ff */
[----:B------:R0:W-:Y:S04]  /*0750*/  @!P1 STG.E.64 desc[UR4][R18.64+-0x8], R22 ;  /* 0xfffff81612009986 */ /* 0x0001e8000c101b04 */
[----:B------:R1:W-:Y:S01]  /*0760*/  @!P4 STG.E.64 desc[UR4][R20.64+-0x8], R24 ;  /* 0xfffff8181400c986 */ /* 0x0003e2000c101b04 */
[----:B0-----:R-:W0:Y:S01]  /*0770*/  @!P6 LDC.64 R22, c[0x0][0x390] ;  /* 0x0000e400ff16eb82 */ /* 0x001e220000000a00 */
[----:B-1----:R-:W-:Y:S02]  /*0780*/  @!P2 IMAD.MOV.U32 R24, RZ, RZ, 0x0 ;  /* 0x00000000ff18a424 */ /* 0x002fe400078e00ff */
[----:B------:R-:W-:-:S05]  /*0790*/  @!P2 IMAD.MOV.U32 R25, RZ, RZ, 0x40594000 ;  /* 0x40594000ff19a424 */ /* 0x000fca00078e00ff */
[----:B------:R0:W-:Y:S01]  /*07a0*/  @!P2 STG.E.64 desc[UR4][R10.64+-0x8], R24 ;  /* 0xfffff8180a00a986 */ /* 0x0001e2000c101b04 */
[----:B------:R-:W-:Y:S01]  /*07b0*/  ISETP.GE.OR P2, PT, R4, R13, P0 ;  /* 0x0000000d0400720c */ /* 0x000fe20000746670 */
[----:B0-----:R-:W-:Y:S01]  /*07c0*/  @!P6 IMAD.WIDE R24, R9, 0x8, R22 ;  /* 0x000000080918e825 */ /* 0x001fe200078e0216 */
[----:B------:R-:W-:-:S03]  /*07d0*/  LOP3.LUT R9, R5, R7, RZ, 0xfc, !PT ;  /* 0x0000000705097212 */ /* 0x000fc600078efcff */
[----:B------:R-:W-:Y:S01]  /*07e0*/  @!P6 IMAD.MOV.U32 R22, RZ, RZ, 0x0 ;  /* 0x00000000ff16e424 */ /* 0x000fe200078e00ff */
[----:B------:R-:W-:Y:S01]  /*07f0*/  ISETP.LT.OR P1, PT, R9, RZ, P5 ;  /* 0x000000ff0900720c */ /* 0x000fe20002f21670 */
[----:B------:R-:W-:Y:S01]  /*0800*/  @!P6 IMAD.MOV.U32 R23, RZ, RZ, 0x40594000 ;  /* 0x40594000ff17e424 */ /* 0x000fe200078e00ff */
[----:B------:R-:W-:Y:S02]  /*0810*/  LOP3.LUT R9, R4, R7, RZ, 0xfc, !PT ;  /* 0x0000000704097212 */ /* 0x000fe400078efcff */
[----:B------:R-:W-:Y:S02]  /*0820*/  ISETP.GE.OR P1, PT, R7, R12, P1 ;  /* 0x0000000c0700720c */ /* 0x000fe40000f26670 */
[----:B------:R0:W-:Y:S01]  /*0830*/  @!P6 STG.E.64 desc[UR4][R24.64], R22 ;  /* 0x000000161800e986 */ /* 0x0001e2000c101b04 */
[----:B------:R-:W-:-:S10]  /*0840*/  ISETP.LT.OR P2, PT, R9, RZ, P2 ;  /* 0x000000ff0900720c */ /* 0x000fd40001741670 */
[C---:B------:R-:W-:Y:S02]  /*0850*/  @!P1 IMAD.IADD R9, R7.reuse, 0x1, R28 ;  /* 0x0000000107099824 */ /* 0x040fe400078e021c */
[----:B------:R-:W-:Y:S01]  /*0860*/  @!P1 IMAD.MOV.U32 R28, RZ, RZ, 0x0 ;  /* 0x00000000ff1c9424 */ /* 0x000fe200078e00ff */
[----:B0-----:R-:W0:Y:S01]  /*0870*/  @!P1 LDC.64 R22, c[0x0][0x390] ;  /* 0x0000e400ff169b82 */ /* 0x001e220000000a00 */
[----:B------:R-:W-:Y:S02]  /*0880*/  @!P1 IMAD.MOV.U32 R29, RZ, RZ, 0x40594000 ;  /* 0x40594000ff1d9424 */ /* 0x000fe400078e00ff */
[----:B------:R-:W-:-:S05]  /*0890*/  @!P2 IMAD.IADD R27, R7, 0x1, R26 ;  /* 0x00000001071ba824 */ /* 0x000fca00078e021a */
[----:B------:R-:W1:Y:S01]  /*08a0*/  @!P2 LDC.64 R24, c[0x0][0x390] ;  /* 0x0000e400ff18ab82 */ /* 0x000e620000000a00 */
[----:B0-----:R-:W-:Y:S01]  /*08b0*/  @!P1 IMAD.WIDE R22, R9, 0x8, R22 ;  /* 0x0000000809169825 */ /* 0x001fe200078e0216 */
[----:B------:R-:W-:-:S04]  /*08c0*/  LOP3.LUT R9, R6, R7, RZ, 0xfc, !PT ;  /* 0x0000000706097212 */ /* 0x000fc800078efcff */
[----:B------:R0:W-:Y:S01]  /*08d0*/  @!P1 STG.E.64 desc[UR4][R22.64], R28 ;  /* 0x0000001c16009986 */ /* 0x0001e2000c101b04 */
[-C--:B------:R-:W-:Y:S02]  /*08e0*/  ISETP.GE.OR P1, PT, R6, R13.reuse, P0 ;  /* 0x0000000d0600720c */ /* 0x080fe40000726670 */
[C---:B------:R-:W-:Y:S01]  /*08f0*/  ISETP.GE.OR P0, PT, R0.reuse, R13, P0 ;  /* 0x0000000d0000720c */ /* 0x040fe20000706670 */
[----:B-1----:R-:W-:Y:S01]  /*0900*/  @!P2 IMAD.WIDE R26, R27, 0x8, R24 ;  /* 0x000000081b1aa825 */ /* 0x002fe200078e0218 */
[----:B------:R-:W-:Y:S02]  /*0910*/  ISETP.LT.OR P1, PT, R9, RZ, P1 ;  /* 0x000000ff0900720c */ /* 0x000fe40000f21670 */
[----:B------:R-:W-:Y:S01]  /*0920*/  LOP3.LUT R9, R0, R7, RZ, 0xfc, !PT ;  /* 0x0000000700097212 */ /* 0x000fe200078efcff */
[----:B------:R-:W-:Y:S02]  /*0930*/  @!P2 IMAD.MOV.U32 R24, RZ, RZ, 0x0 ;  /* 0x00000000ff18a424 */ /* 0x000fe400078e00ff */
[----:B------:R-:W-:Y:S01]  /*0940*/  @!P2 IMAD.MOV.U32 R25, RZ, RZ, 0x40594000 ;  /* 0x40594000ff19a424 */ /* 0x000fe200078e00ff */
[----:B------:R-:W-:-:S04]  /*0950*/  ISETP.LT.OR P0, PT, R9, RZ, P0 ;  /* 0x000000ff0900720c */ /* 0x000fc80000701670 */
[----:B------:R1:W-:Y:S03]  /*0960*/  @!P2 STG.E.64 desc[UR4][R26.64], R24 ;  /* 0x000000181a00a986 */ /* 0x0003e6000c101b04 */
[----:B0-----:R-:W1:Y:S01]  /*0970*/  @!P1 LDC.64 R22, c[0x0][0x390] ;  /* 0x0000e400ff169b82 */ /* 0x001e620000000a00 */
[----:B------:R-:W-:-:S05]  /*0980*/  @!P1 IMAD.IADD R3, R7, 0x1, R3 ;  /* 0x0000000107039824 */ /* 0x000fca00078e0203 */
[----:B------:R-:W-:Y:S02]  /*0990*/  @!P0 IMAD.IADD R9, R7, 0x1, R2 ;  /* 0x0000000107098824 */ /* 0x000fe400078e0202 */
[----:B------:R-:W0:Y:S01]  /*09a0*/  @!P0 LDC.64 R28, c[0x0][0x390] ;  /* 0x0000e400ff1c8b82 */ /* 0x000e220000000a00 */
[----:B-1----:R-:W-:-:S04]  /*09b0*/  @!P1 IMAD.WIDE R24, R3, 0x8, R22 ;  /* 0x0000000803189825 */ /* 0x002fc800078e0216 */
[----:B------:R-:W-:Y:S02]  /*09c0*/  VIADD R3, R7, 0x1 ;  /* 0x0000000107037836 */ /* 0x000fe40000000000 */
[----:B------:R-:W-:Y:S02]  /*09d0*/  @!P1 IMAD.MOV.U32 R22, RZ, RZ, 0x0 ;  /* 0x00000000ff169424 */ /* 0x000fe400078e00ff */
[----:B------:R-:W-:Y:S01]  /*09e0*/  @!P1 IMAD.MOV.U32 R23, RZ, RZ, 0x40594000 ;  /* 0x40594000ff179424 */ /* 0x000fe200078e00ff */
[----:B------:R-:W-:Y:S01]  /*09f0*/  ISETP.GE.AND P4, PT, R3, R12, PT ;  /* 0x0000000c0300720c */ /* 0x000fe20003f86270 */
[----:B------:R-:W-:Y:S01]  /*0a00*/  VIADD R7, R7, 0x2 ;  /* 0x0000000207077836 */ /* 0x000fe20000000000 */
[-C--:B------:R-:W-:Y:S01]  /*0a10*/  LOP3.LUT R27, R5, R3.reuse, RZ, 0xfc, !PT ;  /* 0x00000003051b7212 */ /* 0x080fe200078efcff */
[----:B0-----:R-:W-:Y:S01]  /*0a20*/  @!P0 IMAD.WIDE R28, R9, 0x8, R28 ;  /* 0x00000008091c8825 */ /* 0x001fe200078e021c */
[----:B------:R0:W-:Y:S01]  /*0a30*/  @!P1 STG.E.64 desc[UR4][R24.64], R22 ;  /* 0x0000001618009986 */ /* 0x0001e2000c101b04 */
[----:B------:R-:W-:-:S02]  /*0a40*/  LOP3.LUT R26, R8, R3, RZ, 0xfc, !PT ;  /* 0x00000003081a7212 */ /* 0x000fc400078efcff */
[-C--:B------:R-:W-:Y:S02]  /*0a50*/  ISETP.GE.OR P1, PT, R8, R13.reuse, P4 ;  /* 0x0000000d0800720c */ /* 0x080fe40002726670 */
[----:B------:R-:W-:Y:S01]  /*0a60*/  ISETP.LT.OR P2, PT, R27, RZ, P5 ;  /* 0x000000ff1b00720c */ /* 0x000fe20002f41670 */
[----:B------:R-:W-:Y:S01]  /*0a70*/  @!P0 IMAD.MOV.U32 R27, RZ, RZ, 0x40594000 ;  /* 0x40594000ff1b8424 */ /* 0x000fe200078e00ff */
[C---:B------:R-:W-:Y:S02]  /*0a80*/  ISETP.GE.OR P3, PT, R4.reuse, R13, P4 ;  /* 0x0000000d0400720c */ /* 0x040fe40002766670 */
[----:B------:R-:W-:Y:S02]  /*0a90*/  LOP3.LUT R2, R4, R3, RZ, 0xfc, !PT ;  /* 0x0000000304027212 */ /* 0x000fe400078efcff */
[----:B------:R-:W-:Y:S01]  /*0aa0*/  ISETP.LT.OR P1, PT, R26, RZ, P1 ;  /* 0x000000ff1a00720c */ /* 0x000fe20000f21670 */
[----:B------:R-:W-:Y:S01]  /*0ab0*/  @!P0 IMAD.MOV.U32 R26, RZ, RZ, 0x0 ;  /* 0x00000000ff1a8424 */ /* 0x000fe200078e00ff */
[----:B------:R-:W-:-:S02]  /*0ac0*/  ISETP.GE.OR P2, PT, R3, R12, P2 ;  /* 0x0000000c0300720c */ /* 0x000fc40001746670 */
[----:B------:R-:W-:Y:S02]  /*0ad0*/  ISETP.LT.OR P3, PT, R2, RZ, P3 ;  /* 0x000000ff0200720c */ /* 0x000fe40001f61670 */
[----:B------:R-:W-:Y:S01]  /*0ae0*/  LOP3.LUT R5, R5, R7, RZ, 0xfc, !PT ;  /* 0x0000000705057212 */ /* 0x000fe200078efcff */
[----:B------:R-:W-:Y:S01]  /*0af0*/  @!P0 STG.E.64 desc[UR4][R28.64], R26 ;  /* 0x0000001a1c008986 */ /* 0x000fe2000c101b04 */
[C---:B------:R-:W-:Y:S02]  /*0b00*/  LOP3.LUT R2, R6.reuse, R3, RZ, 0xfc, !PT ;  /* 0x0000000306027212 */ /* 0x040fe400078efcff */
[----:B------:R-:W-:Y:S02]  /*0b10*/  ISETP.GE.OR P6, PT, R6, R13, P4 ;  /* 0x0000000d0600720c */ /* 0x000fe400027c6670 */
[----:B------:R-:W-:Y:S02]  /*0b20*/  ISETP.LT.OR P5, PT, R5, RZ, P5 ;  /* 0x000000ff0500720c */ /* 0x000fe40002fa1670 */
[----:B------:R-:W-:Y:S01]  /*0b30*/  ISETP.LT.OR P6, PT, R2, RZ, P6 ;  /* 0x000000ff0200720c */ /* 0x000fe200037c1670 */
[----:B------:R-:W-:Y:S01]  /*0b40*/  @!P1 IMAD.MOV.U32 R2, RZ, RZ, 0x0 ;  /* 0x00000000ff029424 */ /* 0x000fe200078e00ff */
[C---:B------:R-:W-:Y:S01]  /*0b50*/  LOP3.LUT R5, R0.reuse, R3, RZ, 0xfc, !PT ;  /* 0x0000000300057212 */ /* 0x040fe200078efcff */
[----:B------:R-:W-:Y:S01]  /*0b60*/  @!P1 IMAD.MOV.U32 R3, RZ, RZ, 0x40594000 ;  /* 0x40594000ff039424 */ /* 0x000fe200078e00ff */
[----:B------:R-:W-:Y:S01]  /*0b70*/  ISETP.GE.AND P0, PT, R7, R12, PT ;  /* 0x0000000c0700720c */ /* 0x000fe20003f06270 */
[----:B0-----:R-:W-:Y:S01]  /*0b80*/  @!P2 IMAD.MOV.U32 R22, RZ, RZ, 0x0 ;  /* 0x00000000ff16a424 */ /* 0x001fe200078e00ff */
[-C--:B------:R-:W-:Y:S01]  /*0b90*/  ISETP.GE.OR P4, PT, R0, R13.reuse, P4 ;  /* 0x0000000d0000720c */ /* 0x080fe20002786670 */
[----:B------:R-:W-:Y:S01]  /*0ba0*/  @!P2 IMAD.MOV.U32 R23, RZ, RZ, 0x40594000 ;  /* 0x40594000ff17a424 */ /* 0x000fe200078e00ff */
[----:B------:R0:W-:Y:S01]  /*0bb0*/  @!P1 STG.E.64 desc[UR4][R14.64+0x8], R2 ;  /* 0x000008020e009986 */ /* 0x0001e2000c101b04 */
[----:B------:R-:W-:Y:S01]  /*0bc0*/  @!P3 IMAD.MOV.U32 R24, RZ, RZ, 0x0 ;  /* 0x00000000ff18b424 */ /* 0x000fe200078e00ff */
[-C--:B------:R-:W-:Y:S01]  /*0bd0*/  ISETP.GE.OR P1, PT, R6, R13.reuse, P0 ;  /* 0x0000000d0600720c */ /* 0x080fe20000726670 */
[----:B------:R-:W-:Y:S01]  /*0be0*/  @!P3 IMAD.MOV.U32 R25, RZ, RZ, 0x40594000 ;  /* 0x40594000ff19b424 */ /* 0x000fe200078e00ff */
[----:B------:R1:W-:Y:S01]  /*0bf0*/  @!P2 STG.E.64 desc[UR4][R16.64+0x8], R22 ;  /* 0x000008161000a986 */ /* 0x0003e2000c101b04 */
[----:B------:R-:W-:-:S02]  /*0c00*/  ISETP.GE.OR P2, PT, R8, R13, P0 ;  /* 0x0000000d0800720c */ /* 0x000fc40000746670 */
[----:B------:R-:W-:Y:S01]  /*0c10*/  LOP3.LUT R8, R8, R7, RZ, 0xfc, !PT ;  /* 0x0000000708087212 */ /* 0x000fe200078efcff */
[----:B------:R2:W-:Y:S01]  /*0c20*/  @!P3 STG.E.64 desc[UR4][R18.64+0x8], R24 ;  /* 0x000008181200b986 */ /* 0x0005e2000c101b04 */
[C---:B------:R-:W-:Y:S02]  /*0c30*/  ISETP.GE.OR P3, PT, R4.reuse, R13, P0 ;  /* 0x0000000d0400720c */ /* 0x040fe40000766670 */
[-C--:B------:R-:W-:Y:S02]  /*0c40*/  LOP3.LUT R4, R4, R7.reuse, RZ, 0xfc, !PT ;  /* 0x0000000704047212 */ /* 0x080fe400078efcff */
[----:B------:R-:W-:Y:S01]  /*0c50*/  ISETP.LT.OR P4, PT, R5, RZ, P4 ;  /* 0x000000ff0500720c */ /* 0x000fe20002781670 */
[----:B0-----:R-:W-:Y:S01]  /*0c60*/  @!P6 IMAD.MOV.U32 R2, RZ, RZ, 0x0 ;  /* 0x00000000ff02e424 */ /* 0x001fe200078e00ff */
[----:B------:R-:W-:Y:S01]  /*0c70*/  LOP3.LUT R6, R6, R7, RZ, 0xfc, !PT ;  /* 0x0000000706067212 */ /* 0x000fe200078efcff */
[----:B------:R-:W-:Y:S01]  /*0c80*/  @!P6 IMAD.MOV.U32 R3, RZ, RZ, 0x40594000 ;  /* 0x40594000ff03e424 */ /* 0x000fe200078e00ff */
[----:B------:R-:W-:-:S02]  /*0c90*/  ISETP.LT.OR P2, PT, R8, RZ, P2 ;  /* 0x000000ff0800720c */ /* 0x000fc40001741670 */
[----:B------:R-:W-:Y:S02]  /*0ca0*/  ISETP.GE.OR P5, PT, R7, R12, P5 ;  /* 0x0000000c0700720c */ /* 0x000fe40002fa6670 */
[----:B------:R-:W-:Y:S01]  /*0cb0*/  ISETP.LT.OR P3, PT, R4, RZ, P3 ;  /* 0x000000ff0400720c */ /* 0x000fe20001f61670 */
[----:B------:R2:W-:Y:S01]  /*0cc0*/  @!P6 STG.E.64 desc[UR4][R20.64+0x8], R2 ;  /* 0x000008021400e986 */ /* 0x0005e2000c101b04 */
[----:B------:R-:W-:Y:S02]  /*0cd0*/  ISETP.LT.OR P1, PT, R6, RZ, P1 ;  /* 0x000000ff0600720c */ /* 0x000fe40000f21670 */
[C---:B------:R-:W-:Y:S01]  /*0ce0*/  LOP3.LUT R7, R0.reuse, R7, RZ, 0xfc, !PT ;  /* 0x0000000700077212 */ /* 0x040fe200078efcff */
[----:B------:R-:W-:Y:S01]  /*0cf0*/  @!P4 IMAD.MOV.U32 R4, RZ, RZ, 0x0 ;  /* 0x00000000ff04c424 */ /* 0x000fe200078e00ff */
[----:B------:R-:W-:Y:S01]  /*0d00*/  ISETP.GE.OR P0, PT, R0, R13, P0 ;  /* 0x0000000d0000720c */ /* 0x000fe20000706670 */
[----:B------:R-:W-:Y:S02]  /*0d10*/  @!P4 IMAD.MOV.U32 R5, RZ, RZ, 0x40594000 ;  /* 0x40594000ff05c424 */ /* 0x000fe400078e00ff */
[----:B------:R-:W-:Y:S01]  /*0d20*/  @!P2 IMAD.MOV.U32 R6, RZ, RZ, 0x0 ;  /* 0x00000000ff06a424 */ /* 0x000fe200078e00ff */
[----:B------:R-:W-:Y:S01]  /*0d30*/  ISETP.LT.OR P0, PT, R7, RZ, P0 ;  /* 0x000000ff0700720c */ /* 0x000fe20000701670 */
[----:B------:R-:W-:Y:S01]  /*0d40*/  @!P2 IMAD.MOV.U32 R7, RZ, RZ, 0x40594000 ;  /* 0x40594000ff07a424 */ /* 0x000fe200078e00ff */
[----:B------:R2:W-:Y:S01]  /*0d50*/  @!P4 STG.E.64 desc[UR4][R10.64+0x8], R4 ;  /* 0x000008040a00c986 */ /* 0x0005e2000c101b04 */
[----:B------:R-:W-:-:S02]  /*0d60*/  @!P5 IMAD.MOV.U32 R8, RZ, RZ, 0x0 ;  /* 0x00000000ff08d424 */ /* 0x000fc400078e00ff */
[----:B------:R-:W-:Y:S01]  /*0d70*/  @!P5 IMAD.MOV.U32 R9, RZ, RZ, 0x40594000 ;  /* 0x40594000ff09d424 */ /* 0x000fe200078e00ff */
[----:B------:R2:W-:Y:S01]  /*0d80*/  @!P2 STG.E.64 desc[UR4][R14.64+0x10], R6 ;  /* 0x000010060e00a986 */ /* 0x0005e2000c101b04 */
[----:B------:R-:W-:Y:S02]  /*0d90*/  @!P3 IMAD.MOV.U32 R12, RZ, RZ, 0x0 ;  /* 0x00000000ff0cb424 */ /* 0x000fe400078e00ff */
[----:B------:R-:W-:Y:S01]  /*0da0*/  @!P3 IMAD.MOV.U32 R13, RZ, RZ, 0x40594000 ;  /* 0x40594000ff0db424 */ /* 0x000fe200078e00ff */
[----:B------:R2:W-:Y:S01]  /*0db0*/  @!P5 STG.E.64 desc[UR4][R16.64+0x10], R8 ;  /* 0x000010081000d986 */ /* 0x0005e2000c101b04 */
[----:B-1----:R-:W-:Y:S02]  /*0dc0*/  @!P1 IMAD.MOV.U32 R22, RZ, RZ, 0x0 ;  /* 0x00000000ff169424 */ /* 0x002fe400078e00ff */
[----:B------:R-:W-:Y:S01]  /*0dd0*/  @!P1 IMAD.MOV.U32 R23, RZ, RZ, 0x40594000 ;  /* 0x40594000ff179424 */ /* 0x000fe200078e00ff */
[----:B------:R2:W-:Y:S04]  /*0de0*/  @!P3 STG.E.64 desc[UR4][R18.64+0x10], R12 ;  /* 0x0000100c1200b986 */ /* 0x0005e8000c101b04 */
[----:B------:R2:W-:Y:S01]  /*0df0*/  @!P1 STG.E.64 desc[UR4][R20.64+0x10], R22 ;  /* 0x0000101614009986 */ /* 0x0005e2000c101b04 */
[----:B------:R-:W-:Y:S05]  /*0e00*/  @P0 EXIT ;  /* 0x000000000000094d */ /* 0x000fea0003800000 */
[----:B--2---:R-:W-:Y:S02]  /*0e10*/  IMAD.MOV.U32 R2, RZ, RZ, 0x0 ;  /* 0x00000000ff027424 */ /* 0x004fe400078e00ff */
[----:B------:R-:W-:-:S05]  /*0e20*/  IMAD.MOV.U32 R3, RZ, RZ, 0x40594000 ;  /* 0x40594000ff037424 */ /* 0x000fca00078e00ff */
[----:B------:R-:W-:Y:S01]  /*0e30*/  STG.E.64 desc[UR4][R10.64+0x10], R2 ;  /* 0x000010020a007986 */ /* 0x000fe2000c101b04 */
[----:B------:R-:W-:Y:S05]  /*0e40*/  EXIT ;  /* 0x000000000000794d */ /* 0x000fea0003800000 */
.L_x_0:
[----:B------:R-:W-:-:S00]  /*0e50*/  BRA `(.L_x_0) ;  /* 0xfffffffc00fc7947 */ /* 0x000fc0000383ffff */
[----:B------:R-:W-:-:S00]  /*0e60*/  NOP ;  /* 0x0000000000007918 */ /* 0x000fc00000000000 */
        /* <DEDUP_REMOVED lines=9> */
.L_x_29:


//--------------------- .text._Z30save_triangulation_points_CUDAP5PointiP8TriangleiPdii --------------------------
	.section	.text._Z30save_triangulation_points_CUDAP5PointiP8TriangleiPdii,"ax",@progbits
	.align	128
        .global         _Z30save_triangulation_points_CUDAP5PointiP8TriangleiPdii
        .type           _Z30save_triangulation_points_CUDAP5PointiP8TriangleiPdii,@function
        .size           _Z30save_triangulation_points_CUDAP5PointiP8TriangleiPdii,(.L_x_27 - _Z30save_triangulation_points_CUDAP5PointiP8TriangleiPdii)
        .other          _Z30save_triangulation_points_CUDAP5PointiP8TriangleiPdii,@"STO_CUDA_ENTRY STV_DEFAULT"
_Z30save_triangulation_points_CUDAP5PointiP8TriangleiPdii:
.text._Z30save_triangulation_points_CUDAP5PointiP8TriangleiPdii:
[----:B------:R-:W-:Y:S01]  /*0000*/  LDC R1, c[0x0][0x37c] ;  /* 0x0000df00ff017b82 */ /* 0x000fe20000000800 */
[----:B------:R-:W0:Y:S07]  /*0010*/  S2R R7, SR_TID.X ;  /* 0x0000000000077919 */ /* 0x000e2e0000002100 */
[----:B------:R-:W0:Y:S08]  /*0020*/  S2UR UR4, SR_CTAID.X ;  /* 0x00000000000479c3 */ /* 0x000e300000002500 */
[----:B------:R-:W0:Y:S08]  /*0030*/  LDC R0, c[0x0][0x360] ;  /* 0x0000d800ff007b82 */ /* 0x000e300000000800 */
[----:B------:R-:W1:Y:S01]  /*0040*/  LDC.64 R2, c[0x0][0x3a8] ;  /* 0x0000ea00ff027b82 */ /* 0x000e620000000a00 */
[----:B0-----:R-:W-:-:S02]  /*0050*/  IMAD R7, R0, UR4, R7 ;  /* 0x0000000400077c24 */ /* 0x001fc4000f8e0207 */
[----:B-1----:R-:W-:-:S05]  /*0060*/  IMAD R0, R3, R2, RZ ;  /* 0x0000000203007224 */ /* 0x002fca00078e02ff */
[----:B------:R-:W-:-:S13]  /*0070*/  ISETP.GT.AND P0, PT, R0, R7, PT ;  /* 0x000000070000720c */ /* 0x000fda0003f04270 */
[----:B------:R-:W-:Y:S05]  /*0080*/  @!P0 EXIT ;  /* 0x000000000000894d */ /* 0x000fea0003800000 */
[----:B------:R-:W-:Y:S01]  /*0090*/  IABS R3, R2 ;  /* 0x0000000200037213 */ /* 0x000fe20000000000 */
[----:B------:R-:W0:Y:S01]  /*00a0*/  LDC.64 R32, c[0x0][0x3a0] ;  /* 0x0000e800ff207b82 */ /* 0x000e220000000a00 */
[----:B------:R-:W1:Y:S02]  /*00b0*/  LDCU.64 UR4, c[0x0][0x358] ;  /* 0x00006b00ff0477ac */ /* 0x000e640008000a00 */
[----:B------:R-:W2:Y:S08]  /*00c0*/  I2F.RP R0, R3 ;  /* 0x0000000300007306 */ /* 0x000eb00000209400 */
[----:B--2---:R-:W2:Y:S02]  /*00d0*/  MUFU.RCP R0, R0 ;  /* 0x0000000000007308 */ /* 0x004ea40000001000 */
[----:B--2---:R-:W-:-:S06]  /*00e0*/  VIADD R4, R0, 0xffffffe ;  /* 0x0ffffffe00047836 */ /* 0x004fcc0000000000 */
[----:B------:R2:W3:Y:S02]  /*00f0*/  F2I.FTZ.U32.TRUNC.NTZ R5, R4 ;  /* 0x0000000400057305 */ /* 0x0004e4000021f000 */
[----:B--2---:R-:W-:Y:S02]  /*0100*/  IMAD.MOV.U32 R4, RZ, RZ, RZ ;  /* 0x000000ffff047224 */ /* 0x004fe400078e00ff */
[----:B---3--:R-:W-:-:S04]  /*0110*/  IMAD.MOV R6, RZ, RZ, -R5 ;  /* 0x000000ffff067224 */ /* 0x008fc800078e0a05 */
[----:B------:R-:W-:Y:S01]  /*0120*/  IMAD R9, R6, R3, RZ ;  /* 0x0000000306097224 */ /* 0x000fe200078e02ff */
[----:B------:R-:W-:-:S03]  /*0130*/  IABS R6, R7 ;  /* 0x0000000700067213 */ /* 0x000fc60000000000 */
[----:B------:R-:W-:Y:S02]  /*0140*/  IMAD.HI.U32 R5, R5, R9, R4 ;  /* 0x0000000905057227 */ /* 0x000fe400078e0004 */
[----:B------:R-:W2:Y:S04]  /*0150*/  LDC R4, c[0x0][0x398] ;  /* 0x0000e600ff047b82 */ /* 0x000ea80000000800 */
[----:B------:R-:W-:-:S04]  /*0160*/  IMAD.HI.U32 R5, R5, R6, RZ ;  /* 0x0000000605057227 */ /* 0x000fc800078e00ff */
[----:B------:R-:W-:-:S04]  /*0170*/  IMAD.MOV R0, RZ, RZ, -R5 ;  /* 0x000000ffff007224 */ /* 0x000fc800078e0a05 */
[----:B------:R-:W-:-:S05]  /*0180*/  IMAD R0, R3, R0, R6 ;  /* 0x0000000003007224 */ /* 0x000fca00078e0206 */
[----:B------:R-:W-:-:S13]  /*0190*/  ISETP.GT.U32.AND P1, PT, R3, R0, PT ;  /* 0x000000000300720c */ /* 0x000fda0003f24070 */
[----:B------:R-:W-:Y:S02]  /*01a0*/  @!P1 IMAD.IADD R0, R0, 0x1, -R3 ;  /* 0x0000000100009824 */ /* 0x000fe400078e0a03 */
[----:B------:R-:W-:Y:S01]  /*01b0*/  @!P1 VIADD R5, R5, 0x1 ;  /* 0x0000000105059836 */ /* 0x000fe20000000000 */
[----:B------:R-:W-:Y:S02]  /*01c0*/  ISETP.NE.AND P1, PT, R2, RZ, PT ;  /* 0x000000ff0200720c */ /* 0x000fe40003f25270 */
[----:B------:R-:W-:Y:S02]  /*01d0*/  ISETP.GE.U32.AND P0, PT, R0, R3, PT ;  /* 0x000000030000720c */ /* 0x000fe40003f06070 */
[----:B------:R-:W-:-:S04]  /*01e0*/  LOP3.LUT R0, R7, R2, RZ, 0x3c, !PT ;  /* 0x0000000207007212 */ /* 0x000fc800078e3cff */
[----:B------:R-:W-:-:S07]  /*01f0*/  ISETP.GE.AND P2, PT, R0, RZ, PT ;  /* 0x000000ff0000720c */ /* 0x000fce0003f46270 */
[----:B------:R-:W-:Y:S01]  /*0200*/  @P0 VIADD R5, R5, 0x1 ;  /* 0x0000000105050836 */ /* 0x000fe20000000000 */
[----:B--2---:R-:W-:-:S05]  /*0210*/  ISETP.GE.AND P0, PT, R4, 0x1, PT ;  /* 0x000000010400780c */ /* 0x004fca0003f06270 */
[----:B------:R-:W-:Y:S01]  /*0220*/  @!P2 IMAD.MOV R5, RZ, RZ, -R5 ;  /* 0x000000ffff05a224 */ /* 0x000fe200078e0a05 */
[----:B------:R-:W-:-:S05]  /*0230*/  @!P1 LOP3.LUT R5, RZ, R2, RZ, 0x33, !PT ;  /* 0x00000002ff059212 */ /* 0x000fca00078e33ff */
[----:B------:R-:W-:-:S04]  /*0240*/  IMAD.MOV R0, RZ, RZ, -R5 ;  /* 0x000000ffff007224 */ /* 0x000fc800078e0a05 */
[----:B------:R-:W-:-:S04]  /*0250*/  IMAD R0, R2, R0, R7 ;  /* 0x0000000002007224 */ /* 0x000fc800078e0207 */
[----:B------:R-:W-:Y:S02]  /*0260*/  IMAD R3, R0, R2, R5 ;  /* 0x0000000200037224 */ /* 0x000fe400078e0205 */
[----:B------:R-:W-:Y:S02]  /*0270*/  IMAD.MOV.U32 R2, RZ, RZ, 0x0 ;  /* 0x00000000ff027424 */ /* 0x000fe400078e00ff */
[----:B0-----:R-:W-:-:S04]  /*0280*/  IMAD.WIDE R32, R3, 0x8, R32 ;  /* 0x0000000803207825 */ /* 0x001fc800078e0220 */
[----:B------:R-:W-:-:S05]  /*0290*/  IMAD.MOV.U32 R3, RZ, RZ, -0x40100000 ;  /* 0xbff00000ff037424 */ /* 0x000fca00078e00ff */
[----:B-1----:R0:W-:Y:S01]  /*02a0*/  STG.E.64 desc[UR4][R32.64], R2 ;  /* 0x0000000220007986 */ /* 0x0021e2000c101b04 */
[----:B------:R-:W-:Y:S05]  /*02b0*/  @!P0 EXIT ;  /* 0x000000000000894d */ /* 0x000fea0003800000 */
[----:B------:R-:W1:Y:S01]  /*02c0*/  LDC.64 R30, c[0x0][0x390] ;  /* 0x0000e400ff1e7b82 */ /* 0x000e620000000a00 */
[----:B------:R2:W3:Y:S01]  /*02d0*/  I2F.F64 R28, R0 ;  /* 0x00000000001c7312 */ /* 0x0004e20000201c00 */
[----:B------:R-:W-:Y:S01]  /*02e0*/  BSSY.RECONVERGENT B0, `(.L_x_1) ;  /* 0x000007c000007945 */ /* 0x000fe20003800200 */
[----:B------:R-:W-:Y:S01]  /*02f0*/  IMAD.MOV.U32 R4, RZ, RZ, RZ ;  /* 0x000000ffff047224 */ /* 0x000fe200078e00ff */
[----:B------:R-:W4:Y:S05]  /*0300*/  LDCU UR6, c[0x0][0x398] ;  /* 0x00007300ff0677ac */ /* 0x000f2a0008000800 */
[----:B------:R2:W0:Y:S02]  /*0310*/  I2F.F64 R26, R5 ;  /* 0x00000005001a7312 */ /* 0x0004240000201c00 */
.L_x_7:
[----:B-1----:R-:W-:-:S05]  /*0320*/  IMAD.WIDE.U32 R24, R4, 0x48, R30 ;  /* 0x0000004804187825 */ /* 0x002fca00078e001e */
[----:B------:R-:W3:Y:S04]  /*0330*/  LDG.E.64 R22, desc[UR4][R24.64+0x38] ;  /* 0x0000380418167981 */ /* 0x000ee8000c1e1b00 */
[----:B------:R-:W5:Y:S04]  /*0340*/  LDG.E.64 R12, desc[UR4][R24.64+0x30] ;  /* 0x00003004180c7981 */ /* 0x000f68000c1e1b00 */
[----:B0-----:R-:W5:Y:S04]  /*0350*/  LDG.E.64 R2, desc[UR4][R24.64+0x18] ;  /* 0x0000180418027981 */ /* 0x001f68000c1e1b00 */
[----:B------:R-:W2:Y:S04]  /*0360*/  LDG.E.64 R20, desc[UR4][R24.64+0x8] ;  /* 0x0000080418147981 */ /* 0x000ea8000c1e1b00 */
[----:B------:R-:W4:Y:S04]  /*0370*/  LDG.E.64 R6, desc[UR4][R24.64+0x20] ;  /* 0x0000200418067981 */ /* 0x000f28000c1e1b00 */
[----:B------:R-:W4:Y:S01]  /*0380*/  LDG.E.64 R18, desc[UR4][R24.64] ;  /* 0x0000000418127981 */ /* 0x000f22000c1e1b00 */
[----:B------:R-:W-:Y:S01]  /*0390*/  BSSY.RECONVERGENT B1, `(.L_x_2) ;  /* 0x0000021000017945 */ /* 0x000fe20003800200 */
[----:B---3--:R-:W-:-:S02]  /*03a0*/  DADD R14, R28, -R22 ;  /* 0x000000001c0e7229 */ /* 0x008fc40000000816 */
[----:B-----5:R-:W-:Y:S02]  /*03b0*/  DADD R2, R12, -R2 ;  /* 0x000000000c027229 */ /* 0x020fe40000000802 */
[----:B--2---:R-:W-:Y:S02]  /*03c0*/  DADD R8, -R22, R20 ;  /* 0x0000000016087229 */ /* 0x004fe40000000114 */
[----:B----4-:R-:W-:Y:S02]  /*03d0*/  DADD R6, R6, -R22 ;  /* 0x0000000006067229 */ /* 0x010fe40000000816 */
[----:B------:R-:W-:-:S04]  /*03e0*/  DADD R18, -R12, R18 ;  /* 0x000000000c127229 */ /* 0x000fc80000000112 */
[----:B------:R-:W-:Y:S02]  /*03f0*/  DMUL R8, R2, R8 ;  /* 0x0000000802087228 */ /* 0x000fe40000000000 */
[----:B------:R-:W-:Y:S02]  /*0400*/  DADD R12, R26, -R12 ;  /* 0x000000001a0c7229 */ /* 0x000fe4000000080c */
[----:B------:R-:W-:-:S04]  /*0410*/  DMUL R2, R2, R14 ;  /* 0x0000000e02027228 */ /* 0x000fc80000000000 */
[----:B------:R-:W-:Y:S01]  /*0420*/  DFMA R16, R6, R18, R8 ;  /* 0x000000120610722b */ /* 0x000fe20000000008 */
[----:B------:R-:W-:-:S03]  /*0430*/  IMAD.MOV.U32 R8, RZ, RZ, 0x1 ;  /* 0x00000001ff087424 */ /* 0x000fc600078e00ff */
[----:B------:R-:W-:Y:S02]  /*0440*/  DFMA R34, R6, R12, R2 ;  /* 0x0000000c0622722b */ /* 0x000fe40000000002 */
[----:B------:R-:W0:Y:S08]  /*0450*/  MUFU.RCP64H R9, R17 ;  /* 0x0000001100097308 */ /* 0x000e300000001800 */
[----:B------:R-:W-:Y:S01]  /*0460*/  FSETP.GEU.AND P1, PT, |R35|, 6.5827683646048100446e-37, PT ;  /* 0x036000002300780b */ /* 0x000fe20003f2e200 */
[----:B0-----:R-:W-:-:S08]  /*0470*/  DFMA R10, -R16, R8, 1 ;  /* 0x3ff00000100a742b */ /* 0x001fd00000000108 */
[----:B------:R-:W-:-:S08]  /*0480*/  DFMA R10, R10, R10, R10 ;  /* 0x0000000a0a0a722b */ /* 0x000fd0000000000a */
[----:B------:R-:W-:-:S08]  /*0490*/  DFMA R10, R8, R10, R8 ;  /* 0x0000000a080a722b */ /* 0x000fd00000000008 */
[----:B------:R-:W-:-:S08]  /*04a0*/  DFMA R8, -R16, R10, 1 ;  /* 0x3ff000001008742b */ /* 0x000fd0000000010a */
[----:B------:R-:W-:-:S08]  /*04b0*/  DFMA R8, R10, R8, R10 ;  /* 0x000000080a08722b */ /* 0x000fd0000000000a */
[----:B------:R-:W-:-:S08]  /*04c0*/  DMUL R2, R34, R8 ;  /* 0x0000000822027228 */ /* 0x000fd00000000000 */
[----:B------:R-:W-:-:S08]  /*04d0*/  DFMA R6, -R16, R2, R34 ;  /* 0x000000021006722b */ /* 0x000fd00000000122 */
[----:B------:R-:W-:-:S10]  /*04e0*/  DFMA R2, R8, R6, R2 ;  /* 0x000000060802722b */ /* 0x000fd40000000002 */
[----:B------:R-:W-:-:S05]  /*04f0*/  FFMA R0, RZ, R17, R3 ;  /* 0x00000011ff007223 */ /* 0x000fca0000000003 */
[----:B------:R-:W-:-:S13]  /*0500*/  FSETP.GT.AND P0, PT, |R0|, 1.469367938527859385e-39, PT ;  /* 0x001000000000780b */ /* 0x000fda0003f04200 */
[----:B------:R-:W-:Y:S05]  /*0510*/  @P0 BRA P1, `(.L_x_3) ;  /* 0x0000000000200947 */ /* 0x000fea0000800000 */
[----:B------:R-:W-:Y:S01]  /*0520*/  IMAD.MOV.U32 R6, RZ, RZ, R34 ;  /* 0x000000ffff067224 */ /* 0x000fe200078e0022 */
[----:B------:R-:W-:Y:S01]  /*0530*/  MOV R0, 0x580 ;  /* 0x0000058000007802 */ /* 0x000fe20000000f00 */
[----:B------:R-:W-:Y:S02]  /*0540*/  IMAD.MOV.U32 R7, RZ, RZ, R35 ;  /* 0x000000ffff077224 */ /* 0x000fe400078e0023 */
[----:B------:R-:W-:Y:S02]  /*0550*/  IMAD.MOV.U32 R8, RZ, RZ, R16 ;  /* 0x000000ffff087224 */ /* 0x000fe400078e0010 */
[----:B------:R-:W-:-:S07]  /*0560*/  IMAD.MOV.U32 R9, RZ, RZ, R17 ;  /* 0x000000ffff097224 */ /* 0x000fce00078e0011 */
[----:B------:R-:W-:Y:S05]  /*0570*/  CALL.REL.NOINC `($__internal_0_$__cuda_sm20_div_rn_f64_full) ;  /* 0x00000004006c7944 */ /* 0x000fea0003c00000 */
[----:B------:R-:W-:Y:S01]  /*0580*/  MOV R2, R36 ;  /* 0x0000002400027202 */ /* 0x000fe20000000f00 */
[----:B------:R-:W-:-:S07]  /*0590*/  IMAD.MOV.U32 R3, RZ, RZ, R37 ;  /* 0x000000ffff037224 */ /* 0x000fce00078e0025 */
.L_x_3:
[----:B------:R-:W-:Y:S05]  /*05a0*/  BSYNC.RECONVERGENT B1 ;  /* 0x0000000000017941 */ /* 0x000fea0003800200 */
.L_x_2:
[----:B------:R-:W0:Y:S01]  /*05b0*/  MUFU.RCP64H R7, R17 ;  /* 0x0000001100077308 */ /* 0x000e220000001800 */
[----:B------:R-:W-:Y:S01]  /*05c0*/  IMAD.MOV.U32 R6, RZ, RZ, 0x1 ;  /* 0x00000001ff067424 */ /* 0x000fe200078e00ff */
[----:B------:R-:W-:Y:S01]  /*05d0*/  DADD R20, R22, -R20 ;  /* 0x0000000016147229 */ /* 0x000fe20000000814 */
[----:B------:R-:W-:Y:S01]  /*05e0*/  BSSY.RECONVERGENT B1, `(.L_x_4) ;  /* 0x0000017000017945 */ /* 0x000fe20003800200 */
[----:B------:R-:W-:-:S08]  /*05f0*/  DMUL R14, R14, R18 ;  /* 0x000000120e0e7228 */ /* 0x000fd00000000000 */
[----:B------:R-:W-:Y:S02]  /*0600*/  DFMA R14, R12, R20, R14 ;  /* 0x000000140c0e722b */ /* 0x000fe4000000000e */
[----:B0-----:R-:W-:-:S08]  /*0610*/  DFMA R8, -R16, R6, 1 ;  /* 0x3ff000001008742b */ /* 0x001fd00000000106 */
[----:B------:R-:W-:Y:S01]  /*0620*/  FSETP.GEU.AND P1, PT, |R15|, 6.5827683646048100446e-37, PT ;  /* 0x036000000f00780b */ /* 0x000fe20003f2e200 */
        /* <DEDUP_REMOVED lines=16> */
[----:B------:R-:W-:Y:S02]  /*0730*/  IMAD.MOV.U32 R6, RZ, RZ, R36 ;  /* 0x000000ffff067224 */ /* 0x000fe400078e0024 */
[----:B------:R-:W-:-:S07]  /*0740*/  IMAD.MOV.U32 R7, RZ, RZ, R37 ;  /* 0x000000ffff077224 */ /* 0x000fce00078e0025 */
.L_x_5:
[----:B------:R-:W-:Y:S05]  /*0750*/  BSYNC.RECONVERGENT B1 ;  /* 0x0000000000017941 */ /* 0x000fea0003800200 */
.L_x_4:
[----:B------:R-:W-:Y:S01]  /*0760*/  DSETP.MAX.AND P2, P3, RZ, R2, PT ;  /* 0x00000002ff00722a */ /* 0x000fe20003b4f000 */
[----:B------:R-:W-:Y:S01]  /*0770*/  IMAD.MOV.U32 R9, RZ, RZ, R3 ;  /* 0x000000ffff097224 */ /* 0x000fe200078e0003 */
[----:B------:R-:W-:Y:S01]  /*0780*/  DSETP.MAX.AND P0, P1, RZ, R6, PT ;  /* 0x00000006ff00722a */ /* 0x000fe2000390f000 */
[----:B------:R-:W-:Y:S02]  /*0790*/  IMAD.MOV.U32 R0, RZ, RZ, RZ ;  /* 0x000000ffff007224 */ /* 0x000fe400078e00ff */
[----:B------:R-:W-:Y:S02]  /*07a0*/  IMAD.MOV.U32 R5, RZ, RZ, R2 ;  /* 0x000000ffff057224 */ /* 0x000fe400078e0002 */
[----:B------:R-:W-:Y:S01]  /*07b0*/  IMAD.MOV.U32 R2, RZ, RZ, RZ ;  /* 0x000000ffff027224 */ /* 0x000fe200078e00ff */
[----:B------:R-:W-:Y:S01]  /*07c0*/  FSEL R11, R0, R9, P2 ;  /* 0x00000009000b7208 */ /* 0x000fe20001000000 */
[----:B------:R-:W-:Y:S02]  /*07d0*/  IMAD.MOV.U32 R8, RZ, RZ, 0x80000 ;  /* 0x00080000ff087424 */ /* 0x000fe400078e00ff */
[----:B------:R-:W-:Y:S01]  /*07e0*/  IMAD.MOV.U32 R10, RZ, RZ, 0x80000 ;  /* 0x00080000ff0a7424 */ /* 0x000fe200078e00ff */
[----:B------:R-:W-:-:S02]  /*07f0*/  SEL R2, R2, R5, P2 ;  /* 0x0000000502027207 */ /* 0x000fc40001000000 */
[----:B------:R-:W-:Y:S02]  /*0800*/  @P3 LOP3.LUT R11, R9, 0x80000, RZ, 0xfc, !PT ;  /* 0x00080000090b3812 */ /* 0x000fe400078efcff */
[----:B------:R-:W-:Y:S01]  /*0810*/  MOV R5, R6 ;  /* 0x0000000600057202 */ /* 0x000fe20000000f00 */
[----:B------:R-:W-:Y:S01]  /*0820*/  IMAD.MOV.U32 R6, RZ, RZ, RZ ;  /* 0x000000ffff067224 */ /* 0x000fe200078e00ff */
[----:B------:R-:W-:Y:S01]  /*0830*/  FSEL R9, R0, R7, P0 ;  /* 0x0000000700097208 */ /* 0x000fe20000000000 */
[----:B------:R-:W-:Y:S01]  /*0840*/  IMAD.MOV.U32 R3, RZ, RZ, R11 ;  /* 0x000000ffff037224 */ /* 0x000fe200078e000b */
[----:B------:R-:W-:Y:S02]  /*0850*/  @P1 LOP3.LUT R9, R7, 0x80000, RZ, 0xfc, !PT ;  /* 0x0008000007091812 */ /* 0x000fe400078efcff */
[----:B------:R-:W-:Y:S01]  /*0860*/  SEL R6, R6, R5, P0 ;  /* 0x0000000506067207 */ /* 0x000fe20000000000 */
[----:B------:R-:W-:Y:S02]  /*0870*/  IMAD.MOV.U32 R0, RZ, RZ, R3 ;  /* 0x000000ffff007224 */ /* 0x000fe400078e0003 */
[----:B------:R-:W-:Y:S01]  /*0880*/  DSETP.MIN.AND P3, P2, R2, 1, PT ;  /* 0x3ff000000200742a */ /* 0x000fe20003a60000 */
[----:B------:R-:W-:-:S05]  /*0890*/  IMAD.MOV.U32 R7, RZ, RZ, R9 ;  /* 0x000000ffff077224 */ /* 0x000fca00078e0009 */
[----:B------:R-:W-:Y:S01]  /*08a0*/  FSEL R5, R0, 1.875, P3 ;  /* 0x3ff0000000057808 */ /* 0x000fe20001800000 */
[----:B------:R-:W-:Y:S01]  /*08b0*/  DSETP.MIN.AND P0, P1, R6, 1, PT ;  /* 0x3ff000000600742a */ /* 0x000fe20003900000 */
[----:B------:R-:W-:Y:S01]  /*08c0*/  SEL R2, R2, RZ, P3 ;  /* 0x000000ff02027207 */ /* 0x000fe20001800000 */
[----:B------:R-:W-:-:S04]  /*08d0*/  IMAD.MOV.U32 R0, RZ, RZ, R6 ;  /* 0x000000ffff007224 */ /* 0x000fc800078e0006 */
[----:B------:R-:W-:Y:S02]  /*08e0*/  FSEL R7, R7, 1.875, P0 ;  /* 0x3ff0000007077808 */ /* 0x000fe40000000000 */
[----:B------:R-:W-:Y:S02]  /*08f0*/  @P2 LOP3.LUT R5, R8, 0x3ff00000, RZ, 0xfc, !PT ;  /* 0x3ff0000008052812 */ /* 0x000fe400078efcff */
[----:B------:R-:W-:Y:S01]  /*0900*/  SEL R6, R0, RZ, P0 ;  /* 0x000000ff00067207 */ /* 0x000fe20000000000 */
[----:B------:R-:W-:Y:S02]  /*0910*/  IMAD.MOV.U32 R0, RZ, RZ, RZ ;  /* 0x000000ffff007224 */ /* 0x000fe400078e00ff */
[----:B------:R-:W-:Y:S01]  /*0920*/  IMAD.MOV.U32 R3, RZ, RZ, R5 ;  /* 0x000000ffff037224 */ /* 0x000fe200078e0005 */
[----:B------:R-:W-:-:S05]  /*0930*/  @P1 LOP3.LUT R7, R10, 0x3ff00000, RZ, 0xfc, !PT ;  /* 0x3ff000000a071812 */ /* 0x000fca00078efcff */
[----:B------:R-:W-:-:S08]  /*0940*/  DADD R8, -R2, 1 ;  /* 0x3ff0000002087429 */ /* 0x000fd00000000100 */
[----:B------:R-:W-:-:S08]  /*0950*/  DADD R8, -R6, R8 ;  /* 0x0000000006087229 */ /* 0x000fd00000000108 */
[----:B------:R-:W-:Y:S02]  /*0960*/  DSETP.MAX.AND P0, P1, RZ, R8, PT ;  /* 0x00000008ff00722a */ /* 0x000fe4000390f000 */
[----:B------:R-:W-:-:S04]  /*0970*/  IMAD.MOV.U32 R5, RZ, RZ, R9 ;  /* 0x000000ffff057224 */ /* 0x000fc800078e0009 */
[C---:B------:R-:W-:Y:S02]  /*0980*/  SEL R8, R0.reuse, R8, P0 ;  /* 0x0000000800087207 */ /* 0x040fe40000000000 */
[----:B------:R-:W-:Y:S01]  /*0990*/  FSEL R11, R0, R5, P0 ;  /* 0x00000005000b7208 */ /* 0x000fe20000000000 */
[----:B------:R-:W-:-:S05]  /*09a0*/  DSETP.GT.AND P0, PT, R6, RZ, PT ;  /* 0x000000ff0600722a */ /* 0x000fca0003f04000 */
[----:B------:R-:W-:Y:S01]  /*09b0*/  @P1 LOP3.LUT R11, R5, 0x80000, RZ, 0xfc, !PT ;  /* 0x00080000050b1812 */ /* 0x000fe200078efcff */
[----:B------:R-:W-:Y:S01]  /*09c0*/  IMAD.MOV.U32 R5, RZ, RZ, 0x80000 ;  /* 0x00080000ff057424 */ /* 0x000fe200078e00ff */
[----:B------:R-:W-:-:S03]  /*09d0*/  DSETP.LEU.OR P0, PT, R2, RZ, !P0 ;  /* 0x000000ff0200722a */ /* 0x000fc6000470b400 */
[----:B------:R-:W-:-:S05]  /*09e0*/  IMAD.MOV.U32 R9, RZ, RZ, R11 ;  /* 0x000000ffff097224 */ /* 0x000fca00078e000b */
[----:B------:R-:W-:Y:S01]  /*09f0*/  MOV R0, R9 ;  /* 0x0000000900007202 */ /* 0x000fe20000000f00 */
[----:B------:R-:W-:-:S06]  /*0a00*/  DSETP.MIN.AND P1, P2, R8, 1, PT ;  /* 0x3ff000000800742a */ /* 0x000fcc0003a20000 */
[----:B------:R-:W-:Y:S02]  /*0a10*/  FSEL R13, R0, 1.875, P1 ;  /* 0x3ff00000000d7808 */ /* 0x000fe40000800000 */
[----:B------:R-:W-:-:S06]  /*0a20*/  SEL R12, R8, RZ, P1 ;  /* 0x000000ff080c7207 */ /* 0x000fcc0000800000 */
[----:B------:R-:W-:-:S06]  /*0a30*/  @P2 LOP3.LUT R13, R5, 0x3ff00000, RZ, 0xfc, !PT ;  /* 0x3ff00000050d2812 */ /* 0x000fcc00078efcff */
[----:B------:R-:W-:-:S14]  /*0a40*/  DSETP.LEU.OR P0, PT, R12, RZ, P0 ;  /* 0x000000ff0c00722a */ /* 0x000fdc000070b400 */
[----:B------:R-:W-:Y:S05]  /*0a50*/  @!P0 BRA `(.L_x_6) ;  /* 0x0000000000108947 */ /* 0x000fea0003800000 */
[----:B------:R-:W-:-:S05]  /*0a60*/  VIADD R4, R4, 0x1 ;  /* 0x0000000104047836 */ /* 0x000fca0000000000 */
[----:B------:R-:W-:-:S13]  /*0a70*/  ISETP.NE.AND P0, PT, R4, UR6, PT ;  /* 0x0000000604007c0c */ /* 0x000fda000bf05270 */
[----:B------:R-:W-:Y:S05]  /*0a80*/  @!P0 EXIT ;  /* 0x000000000000894d */ /* 0x000fea0003800000 */
[----:B------:R-:W-:Y:S05]  /*0a90*/  BRA `(.L_x_7) ;  /* 0xfffffff800207947 */ /* 0x000fea000383ffff */
.L_x_6:
[----:B------:R-:W-:Y:S05]  /*0aa0*/  BSYNC.RECONVERGENT B0 ;  /* 0x0000000000007941 */ /* 0x000fea0003800200 */
.L_x_1:
[----:B------:R-:W2:Y:S04]  /*0ab0*/  LDG.E.64 R8, desc[UR4][R24.64+0x28] ;  /* 0x0000280418087981 */ /* 0x000ea8000c1e1b00 */
[----:B------:R-:W3:Y:S04]  /*0ac0*/  LDG.E.64 R4, desc[UR4][R24.64+0x10] ;  /* 0x0000100418047981 */ /* 0x000ee8000c1e1b00 */
[----:B------:R-:W4:Y:S01]  /*0ad0*/  LDG.E.64 R10, desc[UR4][R24.64+0x40] ;  /* 0x00004004180a7981 */ /* 0x000f22000c1e1b00 */
[----:B--2---:R-:W-:-:S08]  /*0ae0*/  DMUL R8, R6, R8 ;  /* 0x0000000806087228 */ /* 0x004fd00000000000 */
[----:B---3--:R-:W-:-:S08]  /*0af0*/  DFMA R4, R2, R4, R8 ;  /* 0x000000040204722b */ /* 0x008fd00000000008 */
[----:B----4-:R-:W-:-:S07]  /*0b00*/  DFMA R4, R12, R10, R4 ;  /* 0x0000000a0c04722b */ /* 0x010fce0000000004 */
[----:B------:R-:W-:Y:S01]  /*0b10*/  STG.E.64 desc[UR4][R32.64], R4 ;  /* 0x0000000420007986 */ /* 0x000fe2000c101b04 */
[----:B------:R-:W-:Y:S05]  /*0b20*/  EXIT ;  /* 0x000000000000794d */ /* 0x000fea0003800000 */
        .weak           $__internal_0_$__cuda_sm20_div_rn_f64_full
        .type           $__internal_0_$__cuda_sm20_div_rn_f64_full,@function
        .size           $__internal_0_$__cuda_sm20_div_rn_f64_full,(.L_x_27 - $__internal_0_$__cuda_sm20_div_rn_f64_full)
$__internal_0_$__cuda_sm20_div_rn_f64_full:
[C---:B------:R-:W-:Y:S01]  /*0b30*/  FSETP.GEU.AND P0, PT, |R9|.reuse, 1.469367938527859385e-39, PT ;  /* 0x001000000900780b */ /* 0x040fe20003f0e200 */
[----:B------:R-:W-:Y:S01]  /*0b40*/  IMAD.MOV.U32 R38, RZ, RZ, 0x1 ;  /* 0x00000001ff267424 */ /* 0x000fe200078e00ff */
[----:B------:R-:W-:Y:S01]  /*0b50*/  LOP3.LUT R10, R9, 0x800fffff, RZ, 0xc0, !PT ;  /* 0x800fffff090a7812 */ /* 0x000fe200078ec0ff */
[----:B------:R-:W-:Y:S01]  /*0b60*/  IMAD.MOV.U32 R42, RZ, RZ, 0x1ca00000 ;  /* 0x1ca00000ff2a7424 */ /* 0x000fe200078e00ff */
[C---:B------:R-:W-:Y:S01]  /*0b70*/  FSETP.GEU.AND P2, PT, |R7|.reuse, 1.469367938527859385e-39, PT ;  /* 0x001000000700780b */ /* 0x040fe20003f4e200 */
[----:B------:R-:W-:Y:S01]  /*0b80*/  BSSY.RECONVERGENT B2, `(.L_x_8) ;  /* 0x0000052000027945 */ /* 0x000fe20003800200 */
[----:B------:R-:W-:Y:S01]  /*0b90*/  LOP3.LUT R11, R10, 0x3ff00000, RZ, 0xfc, !PT ;  /* 0x3ff000000a0b7812 */ /* 0x000fe200078efcff */
[----:B------:R-:W-:Y:S01]  /*0ba0*/  IMAD.MOV.U32 R10, RZ, RZ, R8 ;  /* 0x000000ffff0a7224 */ /* 0x000fe200078e0008 */
[----:B------:R-:W-:Y:S02]  /*0bb0*/  LOP3.LUT R5, R7, 0x7ff00000, RZ, 0xc0, !PT ;  /* 0x7ff0000007057812 */ /* 0x000fe400078ec0ff */
[----:B------:R-:W-:-:S03]  /*0bc0*/  LOP3.LUT R44, R9, 0x7ff00000, RZ, 0xc0, !PT ;  /* 0x7ff00000092c7812 */ /* 0x000fc600078ec0ff */
[----:B------:R-:W-:Y:S01]  /*0bd0*/  @!P0 DMUL R10, R8, 8.98846567431157953865e+307 ;  /* 0x7fe00000080a8828 */ /* 0x000fe20000000000 */
[----:B------:R-:W-:-:S03]  /*0be0*/  ISETP.GE.U32.AND P1, PT, R5, R44, PT ;  /* 0x0000002c0500720c */ /* 0x000fc60003f26070 */
[----:B------:R-:W-:Y:S02]  /*0bf0*/  @!P2 LOP3.LUT R36, R9, 0x7ff00000, RZ, 0xc0, !PT ;  /* 0x7ff000000924a812 */ /* 0x000fe400078ec0ff */
[----:B------:R-:W0:Y:S02]  /*0c00*/  MUFU.RCP64H R39, R11 ;  /* 0x0000000b00277308 */ /* 0x000e240000001800 */
[----:B------:R-:W-:Y:S02]  /*0c10*/  @!P2 ISETP.GE.U32.AND P3, PT, R5, R36, PT ;  /* 0x000000240500a20c */ /* 0x000fe40003f66070 */
[----:B------:R-:W-:Y:S02]  /*0c20*/  @!P0 LOP3.LUT R44, R11, 0x7ff00000, RZ, 0xc0, !PT ;  /* 0x7ff000000b2c8812 */ /* 0x000fe400078ec0ff */
[----:B------:R-:W-:-:S04]  /*0c30*/  @!P2 SEL R37, R42, 0x63400000, !P3 ;  /* 0x634000002a25a807 */ /* 0x000fc80005800000 */
[----:B------:R-:W-:-:S04]  /*0c40*/  @!P2 LOP3.LUT R40, R37, 0x80000000, R7, 0xf8, !PT ;  /* 0x800000002528a812 */ /* 0x000fc800078ef807 */
[----:B------:R-:W-:Y:S01]  /*0c50*/  @!P2 LOP3.LUT R41, R40, 0x100000, RZ, 0xfc, !PT ;  /* 0x001000002829a812 */ /* 0x000fe200078efcff */
[----:B------:R-:W-:Y:S01]  /*0c60*/  @!P2 IMAD.MOV.U32 R40, RZ, RZ, RZ ;  /* 0x000000ffff28a224 */ /* 0x000fe200078e00ff */
[----:B0-----:R-:W-:-:S08]  /*0c70*/  DFMA R34, R38, -R10, 1 ;  /* 0x3ff000002622742b */ /* 0x001fd0000000080a */
[----:B------:R-:W-:-:S08]  /*0c80*/  DFMA R34, R34, R34, R34 ;  /* 0x000000222222722b */ /* 0x000fd00000000022 */
[----:B------:R-:W-:Y:S01]  /*0c90*/  DFMA R38, R38, R34, R38 ;  /* 0x000000222626722b */ /* 0x000fe20000000026 */
[----:B------:R-:W-:Y:S01]  /*0ca0*/  SEL R35, R42, 0x63400000, !P1 ;  /* 0x634000002a237807 */ /* 0x000fe20004800000 */
[----:B------:R-:W-:-:S03]  /*0cb0*/  IMAD.MOV.U32 R34, RZ, RZ, R6 ;  /* 0x000000ffff227224 */ /* 0x000fc600078e0006 */
[----:B------:R-:W-:-:S03]  /*0cc0*/  LOP3.LUT R35, R35, 0x800fffff, R7, 0xf8, !PT ;  /* 0x800fffff23237812 */ /* 0x000fc600078ef807 */
[----:B------:R-:W-:-:S03]  /*0cd0*/  DFMA R36, R38, -R10, 1 ;  /* 0x3ff000002624742b */ /* 0x000fc6000000080a */
[----:B------:R-:W-:-:S05]  /*0ce0*/  @!P2 DFMA R34, R34, 2, -R40 ;  /* 0x400000002222a82b */ /* 0x000fca0000000828 */
[----:B------:R-:W-:-:S08]  /*0cf0*/  DFMA R36, R38, R36, R38 ;  /* 0x000000242624722b */ /* 0x000fd00000000026 */
[----:B------:R-:W-:-:S08]  /*0d00*/  DMUL R38, R36, R34 ;  /* 0x0000002224267228 */ /* 0x000fd00000000000 */
[----:B------:R-:W-:-:S08]  /*0d10*/  DFMA R40, R38, -R10, R34 ;  /* 0x8000000a2628722b */ /* 0x000fd00000000022 */
[----:B------:R-:W-:Y:S01]  /*0d20*/  DFMA R40, R36, R40, R38 ;  /* 0x000000282428722b */ /* 0x000fe20000000026 */
[----:B------:R-:W-:Y:S01]  /*0d30*/  IMAD.MOV.U32 R39, RZ, RZ, R5 ;  /* 0x000000ffff277224 */ /* 0x000fe200078e0005 */
[----:B------:R-:W-:Y:S01]  /*0d40*/  @!P2 LOP3.LUT R39, R35, 0x7ff00000, RZ, 0xc0, !PT ;  /* 0x7ff000002327a812 */ /* 0x000fe200078ec0ff */
[----:B------:R-:W-:-:S04]  /*0d50*/  VIADD R37, R44, 0xffffffff ;  /* 0xffffffff2c257836 */ /* 0x000fc80000000000 */
[----:B------:R-:W-:-:S05]  /*0d60*/  VIADD R36, R39, 0xffffffff ;  /* 0xffffffff27247836 */ /* 0x000fca0000000000 */
[----:B------:R-:W-:-:S04]  /*0d70*/  ISETP.GT.U32.AND P0, PT, R36, 0x7feffffe, PT ;  /* 0x7feffffe2400780c */ /* 0x000fc80003f04070 */
[----:B------:R-:W-:-:S13]  /*0d80*/  ISETP.GT.U32.OR P0, PT, R37, 0x7feffffe, P0 ;  /* 0x7feffffe2500780c */ /* 0x000fda0000704470 */
[----:B------:R-:W-:Y:S05]  /*0d90*/  @P0 BRA `(.L_x_9) ;  /* 0x00000000006c0947 */ /* 0x000fea0003800000 */
[----:B------:R-:W-:-:S04]  /*0da0*/  LOP3.LUT R36, R9, 0x7ff00000, RZ, 0xc0, !PT ;  /* 0x7ff0000009247812 */ /* 0x000fc800078ec0ff */
[CC--:B------:R-:W-:Y:S02]  /*0db0*/  VIADDMNMX R6, R5.reuse, -R36.reuse, 0xb9600000, !PT ;  /* 0xb960000005067446 */ /* 0x0c0fe40007800924 */
[----:B------:R-:W-:Y:S02]  /*0dc0*/  ISETP.GE.U32.AND P0, PT, R5, R36, PT ;  /* 0x000000240500720c */ /* 0x000fe40003f06070 */
[----:B------:R-:W-:Y:S01]  /*0dd0*/  VIMNMX R5, PT, PT, R6, 0x46a00000, PT ;  /* 0x46a0000006057848 */ /* 0x000fe20003fe0100 */
[----:B------:R-:W-:Y:S01]  /*0de0*/  IMAD.MOV.U32 R6, RZ, RZ, RZ ;  /* 0x000000ffff067224 */ /* 0x000fe200078e00ff */
[----:B------:R-:W-:-:S05]  /*0df0*/  SEL R42, R42, 0x63400000, !P0 ;  /* 0x634000002a2a7807 */ /* 0x000fca0004000000 */
[----:B------:R-:W-:-:S04]  /*0e00*/  IMAD.IADD R5, R5, 0x1, -R42 ;  /* 0x0000000105057824 */ /* 0x000fc800078e0a2a */
[----:B------:R-:W-:-:S06]  /*0e10*/  VIADD R7, R5, 0x7fe00000 ;  /* 0x7fe0000005077836 */ /* 0x000fcc0000000000 */
[----:B------:R-:W-:-:S10]  /*0e20*/  DMUL R36, R40, R6 ;  /* 0x0000000628247228 */ /* 0x000fd40000000000 */
[----:B------:R-:W-:-:S13]  /*0e30*/  FSETP.GTU.AND P0, PT, |R37|, 1.469367938527859385e-39, PT ;  /* 0x001000002500780b */ /* 0x000fda0003f0c200 */
[----:B------:R-:W-:Y:S05]  /*0e40*/  @P0 BRA `(.L_x_10) ;  /* 0x0000000000940947 */ /* 0x000fea0003800000 */
[----:B------:R-:W-:Y:S01]  /*0e50*/  DFMA R10, R40, -R10, R34 ;  /* 0x8000000a280a722b */ /* 0x000fe20000000022 */
[----:B------:R-:W-:-:S09]  /*0e60*/  MOV R6, RZ ;  /* 0x000000ff00067202 */ /* 0x000fd20000000f00 */
[C---:B------:R-:W-:Y:S02]  /*0e70*/  FSETP.NEU.AND P0, PT, R11.reuse, RZ, PT ;  /* 0x000000ff0b00720b */ /* 0x040fe40003f0d000 */
[----:B------:R-:W-:-:S04]  /*0e80*/  LOP3.LUT R35, R11, 0x80000000, R9, 0x48, !PT ;  /* 0x800000000b237812 */ /* 0x000fc800078e4809 */
[----:B------:R-:W-:-:S07]  /*0e90*/  LOP3.LUT R7, R35, R7, RZ, 0xfc, !PT ;  /* 0x0000000723077212 */ /* 0x000fce00078efcff */
[----:B------:R-:W-:Y:S05]  /*0ea0*/  @!P0 BRA `(.L_x_10) ;  /* 0x00000000007c8947 */ /* 0x000fea0003800000 */
[----:B------:R-:W-:Y:S01]  /*0eb0*/  IMAD.MOV R9, RZ, RZ, -R5 ;  /* 0x000000ffff097224 */ /* 0x000fe200078e0a05 */
[----:B------:R-:W-:Y:S01]  /*0ec0*/  DMUL.RP R6, R40, R6 ;  /* 0x0000000628067228 */ /* 0x000fe20000008000 */
[----:B------:R-:W-:Y:S01]  /*0ed0*/  IMAD.MOV.U32 R8, RZ, RZ, RZ ;  /* 0x000000ffff087224 */ /* 0x000fe200078e00ff */
[----:B------:R-:W-:-:S05]  /*0ee0*/  IADD3 R5, PT, PT, -R5, -0x43300000, RZ ;  /* 0xbcd0000005057810 */ /* 0x000fca0007ffe1ff */
[----:B------:R-:W-:-:S03]  /*0ef0*/  DFMA R8, R36, -R8, R40 ;  /* 0x800000082408722b */ /* 0x000fc60000000028 */
[----:B------:R-:W-:-:S07]  /*0f00*/  LOP3.LUT R35, R7, R35, RZ, 0x3c, !PT ;  /* 0x0000002307237212 */ /* 0x000fce00078e3cff */
[----:B------:R-:W-:-:S04]  /*0f10*/  FSETP.NEU.AND P0, PT, |R9|, R5, PT ;  /* 0x000000050900720b */ /* 0x000fc80003f0d200 */
[----:B------:R-:W-:Y:S02]  /*0f20*/  FSEL R36, R6, R36, !P0 ;  /* 0x0000002406247208 */ /* 0x000fe40004000000 */
[----:B------:R-:W-:Y:S01]  /*0f30*/  FSEL R37, R35, R37, !P0 ;  /* 0x0000002523257208 */ /* 0x000fe20004000000 */
[----:B------:R-:W-:Y:S06]  /*0f40*/  BRA `(.L_x_10) ;  /* 0x0000000000547947 */ /* 0x000fec0003800000 */
.L_x_9:
[----:B------:R-:W-:-:S14]  /*0f50*/  DSETP.NAN.AND P0, PT, R6, R6, PT ;  /* 0x000000060600722a */ /* 0x000fdc0003f08000 */
[----:B------:R-:W-:Y:S05]  /*0f60*/  @P0 BRA `(.L_x_11) ;  /* 0x0000000000440947 */ /* 0x000fea0003800000 */
[----:B------:R-:W-:-:S14]  /*0f70*/  DSETP.NAN.AND P0, PT, R8, R8, PT ;  /* 0x000000080800722a */ /* 0x000fdc0003f08000 */
[----:B------:R-:W-:Y:S05]  /*0f80*/  @P0 BRA `(.L_x_12) ;  /* 0x0000000000300947 */ /* 0x000fea0003800000 */
[----:B------:R-:W-:Y:S01]  /*0f90*/  ISETP.NE.AND P0, PT, R39, R44, PT ;  /* 0x0000002c2700720c */ /* 0x000fe20003f05270 */
[----:B------:R-:W-:Y:S02]  /*0fa0*/  IMAD.MOV.U32 R36, RZ, RZ, 0x0 ;  /* 0x00000000ff247424 */ /* 0x000fe400078e00ff */
[----:B------:R-:W-:-:S10]  /*0fb0*/  IMAD.MOV.U32 R37, RZ, RZ, -0x80000 ;  /* 0xfff80000ff257424 */ /* 0x000fd400078e00ff */
[----:B------:R-:W-:Y:S05]  /*0fc0*/  @!P0 BRA `(.L_x_10) ;  /* 0x0000000000348947 */ /* 0x000fea0003800000 */
[----:B------:R-:W-:Y:S02]  /*0fd0*/  ISETP.NE.AND P0, PT, R39, 0x7ff00000, PT ;  /* 0x7ff000002700780c */ /* 0x000fe40003f05270 */
[----:B------:R-:W-:Y:S02]  /*0fe0*/  LOP3.LUT R37, R7, 0x80000000, R9, 0x48, !PT ;  /* 0x8000000007257812 */ /* 0x000fe400078e4809 */
[----:B------:R-:W-:-:S13]  /*0ff0*/  ISETP.EQ.OR P0, PT, R44, RZ, !P0 ;  /* 0x000000ff2c00720c */ /* 0x000fda0004702670 */
[----:B------:R-:W-:Y:S01]  /*1000*/  @P0 LOP3.LUT R5, R37, 0x7ff00000, RZ, 0xfc, !PT ;  /* 0x7ff0000025050812 */ /* 0x000fe200078efcff */
[----:B------:R-:W-:Y:S02]  /*1010*/  @!P0 IMAD.MOV.U32 R36, RZ, RZ, RZ ;  /* 0x000000ffff248224 */ /* 0x000fe400078e00ff */
[----:B------:R-:W-:Y:S02]  /*1020*/  @P0 IMAD.MOV.U32 R36, RZ, RZ, RZ ;  /* 0x000000ffff240224 */ /* 0x000fe400078e00ff */
[----:B------:R-:W-:Y:S01]  /*1030*/  @P0 IMAD.MOV.U32 R37, RZ, RZ, R5 ;  /* 0x000000ffff250224 */ /* 0x000fe200078e0005 */
[----:B------:R-:W-:Y:S06]  /*1040*/  BRA `(.L_x_10) ;  /* 0x0000000000147947 */ /* 0x000fec0003800000 */
.L_x_12:
[----:B------:R-:W-:Y:S01]  /*1050*/  LOP3.LUT R37, R9, 0x80000, RZ, 0xfc, !PT ;  /* 0x0008000009257812 */ /* 0x000fe200078efcff */
[----:B------:R-:W-:Y:S01]  /*1060*/  IMAD.MOV.U32 R36, RZ, RZ, R8 ;  /* 0x000000ffff247224 */ /* 0x000fe200078e0008 */
[----:B------:R-:W-:Y:S06]  /*1070*/  BRA `(.L_x_10) ;  /* 0x0000000000087947 */ /* 0x000fec0003800000 */
.L_x_11:
[----:B------:R-:W-:Y:S01]  /*1080*/  LOP3.LUT R37, R7, 0x80000, RZ, 0xfc, !PT ;  /* 0x0008000007257812 */ /* 0x000fe200078efcff */
[----:B------:R-:W-:-:S07]  /*1090*/  IMAD.MOV.U32 R36, RZ, RZ, R6 ;  /* 0x000000ffff247224 */ /* 0x000fce00078e0006 */
.L_x_10:
[----:B------:R-:W-:Y:S05]  /*10a0*/  BSYNC.RECONVERGENT B2 ;  /* 0x0000000000027941 */ /* 0x000fea0003800200 */
.L_x_8:
[----:B------:R-:W-:Y:S02]  /*10b0*/  IMAD.MOV.U32 R6, RZ, RZ, R0 ;  /* 0x000000ffff067224 */ /* 0x000fe400078e0000 */
[----:B------:R-:W-:-:S04]  /*10c0*/  IMAD.MOV.U32 R7, RZ, RZ, 0x0 ;  /* 0x00000000ff077424 */ /* 0x000fc800078e00ff */
[----:B------:R-:W-:Y:S05]  /*10d0*/  RET.REL.NODEC R6 `(_Z30save_triangulation_points_CUDAP5PointiP8TriangleiPdii) ;  /* 0xffffffec06c87950 */ /* 0x000fea0003c3ffff */
.L_x_13:
        /* <DEDUP_REMOVED lines=10> */
.L_x_27:


//--------------------- .text._Z27delaunay_triangulation_CUDAP5PointiP8TrianglePi --------------------------
	.section	.text._Z27delaunay_triangulation_CUDAP5PointiP8TrianglePi,"ax",@progbits
	.align	128
        .global         _Z27delaunay_triangulation_CUDAP5PointiP8TrianglePi
        .type           _Z27delaunay_triangulation_CUDAP5PointiP8TrianglePi,@function
        .size           _Z27delaunay_triangulation_CUDAP5PointiP8TrianglePi,(.L_x_31 - _Z27delaunay_triangulation_CUDAP5PointiP8TrianglePi)
        .other          _Z27delaunay_triangulation_CUDAP5PointiP8TrianglePi,@"STO_CUDA_ENTRY STV_DEFAULT"
_Z27delaunay_triangulation_CUDAP5PointiP8TrianglePi:
.text._Z27delaunay_triangulation_CUDAP5PointiP8TrianglePi:
[----:B------:R-:W-:Y:S01]  /*0000*/  LDC R1, c[0x0][0x37c] ;  /* 0x0000df00ff017b82 */ /* 0x000fe20000000800 */
[----:B------:R-:W0:Y:S07]  /*0010*/  S2R R5, SR_TID.X ;  /* 0x0000000000057919 */ /* 0x000e2e0000002100 */
[----:B------:R-:W1:Y:S08]  /*0020*/  LDC R0, c[0x0][0x388] ;  /* 0x0000e200ff007b82 */ /* 0x000e700000000800 */
[----:B------:R-:W0:Y:S08]  /*0030*/  S2UR UR4, SR_CTAID.X ;  /* 0x00000000000479c3 */ /* 0x000e300000002500 */
[----:B------:R-:W0:Y:S01]  /*0040*/  LDC R2, c[0x0][0x360] ;  /* 0x0000d800ff027b82 */ /* 0x000e220000000800 */
[----:B-1----:R-:W-:-:S02]  /*0050*/  IMAD R4, R0, R0, RZ ;  /* 0x0000000000047224 */ /* 0x002fc400078e02ff */
[----:B0-----:R-:W-:Y:S02]  /*0060*/  IMAD R5, R2, UR4, R5 ;  /* 0x0000000402057c24 */ /* 0x001fe4000f8e0205 */
[----:B------:R-:W-:-:S05]  /*0070*/  IMAD R2, R4, R0, RZ ;  /* 0x0000000004027224 */ /* 0x000fca00078e02ff */
[----:B------:R-:W-:-:S13]  /*0080*/  ISETP.GT.AND P0, PT, R2, R5, PT ;  /* 0x000000050200720c */ /* 0x000fda0003f04270 */
[----:B------:R-:W-:Y:S05]  /*0090*/  @!P0 EXIT ;  /* 0x000000000000894d */ /* 0x000fea0003800000 */
[----:B------:R-:W-:Y:S02]  /*00a0*/  IABS R15, R0 ;  /* 0x00000000000f7213 */ /* 0x000fe40000000000 */
[----:B------:R-:W-:Y:S02]  /*00b0*/  IABS R13, R5 ;  /* 0x00000005000d7213 */ /* 0x000fe40000000000 */
[----:B------:R-:W0:Y:S01]  /*00c0*/  I2F.RP R6, R15 ;  /* 0x0000000f00067306 */ /* 0x000e220000209400 */
[----:B------:R-:W-:Y:S02]  /*00d0*/  IABS R10, R4 ;  /* 0x00000004000a7213 */ /* 0x000fe40000000000 */
[----:B------:R-:W-:Y:S02]  /*00e0*/  LOP3.LUT R9, RZ, R0, RZ, 0x33, !PT ;  /* 0x00000000ff097212 */ /* 0x000fe400078e33ff */
[----:B------:R-:W-:-:S03]  /*00f0*/  IABS R12, R4 ;  /* 0x00000004000c7213 */ /* 0x000fc60000000000 */
[----:B0-----:R-:W0:Y:S02]  /*0100*/  MUFU.RCP R6, R6 ;  /* 0x0000000600067308 */ /* 0x001e240000001000 */
[----:B0-----:R-:W-:-:S06]  /*0110*/  VIADD R2, R6, 0xffffffe ;  /* 0x0ffffffe06027836 */ /* 0x001fcc0000000000 */
[----:B------:R-:W0:Y:S08]  /*0120*/  I2F.RP R6, R10 ;  /* 0x0000000a00067306 */ /* 0x000e300000209400 */
[----:B------:R1:W2:Y:S08]  /*0130*/  F2I.FTZ.U32.TRUNC.NTZ R3, R2 ;  /* 0x0000000200037305 */ /* 0x0002b0000021f000 */
[----:B0-----:R-:W0:Y:S01]  /*0140*/  MUFU.RCP R6, R6 ;  /* 0x0000000600067308 */ /* 0x001e220000001000 */
[----:B-1----:R-:W-:-:S02]  /*0150*/  IMAD.MOV.U32 R2, RZ, RZ, RZ ;  /* 0x000000ffff027224 */ /* 0x002fc400078e00ff */
[----:B--2---:R-:W-:-:S04]  /*0160*/  IMAD.MOV R8, RZ, RZ, -R3 ;  /* 0x000000ffff087224 */ /* 0x004fc800078e0a03 */
[----:B------:R-:W-:-:S04]  /*0170*/  IMAD R7, R8, R15, RZ ;  /* 0x0000000f08077224 */ /* 0x000fc800078e02ff */
[----:B------:R-:W-:-:S06]  /*0180*/  IMAD.HI.U32 R7, R3, R7, R2 ;  /* 0x0000000703077227 */ /* 0x000fcc00078e0002 */
[----:B------:R-:W-:-:S04]  /*0190*/  IMAD.HI.U32 R8, R7, R13, RZ ;  /* 0x0000000d07087227 */ /* 0x000fc800078e00ff */
[----:B------:R-:W-:-:S04]  /*01a0*/  IMAD.MOV R2, RZ, RZ, -R8 ;  /* 0x000000ffff027224 */ /* 0x000fc800078e0a08 */
[----:B------:R-:W-:-:S05]  /*01b0*/  IMAD R2, R15, R2, R13 ;  /* 0x000000020f027224 */ /* 0x000fca00078e020d */
[----:B------:R-:W-:-:S13]  /*01c0*/  ISETP.GT.U32.AND P1, PT, R15, R2, PT ;  /* 0x000000020f00720c */ /* 0x000fda0003f24070 */
[----:B------:R-:W-:Y:S02]  /*01d0*/  @!P1 IMAD.IADD R2, R2, 0x1, -R15 ;  /* 0x0000000102029824 */ /* 0x000fe400078e0a0f */
[----:B------:R-:W-:-:S03]  /*01e0*/  @!P1 VIADD R8, R8, 0x1 ;  /* 0x0000000108089836 */ /* 0x000fc60000000000 */
[----:B------:R-:W-:Y:S02]  /*01f0*/  ISETP.GE.U32.AND P0, PT, R2, R15, PT ;  /* 0x0000000f0200720c */ /* 0x000fe40003f06070 */
[----:B------:R-:W-:-:S04]  /*0200*/  LOP3.LUT R2, R5, R0, RZ, 0x3c, !PT ;  /* 0x0000000005027212 */ /* 0x000fc800078e3cff */
[----:B------:R-:W-:Y:S01]  /*0210*/  ISETP.GE.AND P2, PT, R2, RZ, PT ;  /* 0x000000ff0200720c */ /* 0x000fe20003f46270 */
[----:B0-----:R-:W-:-:S04]  /*0220*/  VIADD R2, R6, 0xffffffe ;  /* 0x0ffffffe06027836 */ /* 0x001fc80000000000 */
[----:B------:R0:W1:Y:S02]  /*0230*/  F2I.FTZ.U32.TRUNC.NTZ R3, R2 ;  /* 0x0000000200037305 */ /* 0x000064000021f000 */
[----:B------:R-:W-:Y:S01]  /*0240*/  @P0 VIADD R8, R8, 0x1 ;  /* 0x0000000108080836 */ /* 0x000fe20000000000 */
[----:B------:R-:W-:-:S05]  /*0250*/  ISETP.NE.AND P0, PT, R0, RZ, PT ;  /* 0x000000ff0000720c */ /* 0x000fca0003f05270 */
[----:B------:R-:W-:Y:S02]  /*0260*/  @!P2 IMAD.MOV R8, RZ, RZ, -R8 ;  /* 0x000000ffff08a224 */ /* 0x000fe400078e0a08 */
[----:B0-----:R-:W-:-:S03]  /*0270*/  IMAD.MOV.U32 R2, RZ, RZ, RZ ;  /* 0x000000ffff027224 */ /* 0x001fc600078e00ff */
[----:B------:R-:W-:Y:S01]  /*0280*/  SEL R8, R9, R8, !P0 ;  /* 0x0000000809087207 */ /* 0x000fe20004000000 */
[----:B-1----:R-:W-:-:S03]  /*0290*/  IMAD.MOV R11, RZ, RZ, -R3 ;  /* 0x000000ffff0b7224 */ /* 0x002fc600078e0a03 */
[----:B------:R-:W-:Y:S01]  /*02a0*/  IABS R6, R8 ;  /* 0x0000000800067213 */ /* 0x000fe20000000000 */
[----:B------:R-:W-:Y:S01]  /*02b0*/  IMAD R11, R11, R10, RZ ;  /* 0x0000000a0b0b7224 */ /* 0x000fe200078e02ff */
[----:B------:R-:W-:-:S03]  /*02c0*/  ISETP.GE.AND P5, PT, R8, RZ, PT ;  /* 0x000000ff0800720c */ /* 0x000fc60003fa6270 */
[----:B------:R-:W-:-:S04]  /*02d0*/  IMAD.HI.U32 R7, R7, R6, RZ ;  /* 0x0000000607077227 */ /* 0x000fc800078e00ff */
[----:B------:R-:W-:Y:S02]  /*02e0*/  IMAD.MOV R7, RZ, RZ, -R7 ;  /* 0x000000ffff077224 */ /* 0x000fe400078e0a07 */
[----:B------:R-:W-:-:S04]  /*02f0*/  IMAD.HI.U32 R2, R3, R11, R2 ;  /* 0x0000000b03027227 */ /* 0x000fc800078e0002 */
[C---:B------:R-:W-:Y:S02]  /*0300*/  IMAD R6, R15.reuse, R7, R6 ;  /* 0x000000070f067224 */ /* 0x040fe400078e0206 */
[----:B------:R-:W-:Y:S02]  /*0310*/  IMAD.MOV R3, RZ, RZ, -R12 ;  /* 0x000000ffff037224 */ /* 0x000fe400078e0a0c */
[----:B------:R-:W-:Y:S01]  /*0320*/  IMAD.HI.U32 R2, R2, R13, RZ ;  /* 0x0000000d02027227 */ /* 0x000fe200078e00ff */
[----:B------:R-:W-:-:S03]  /*0330*/  ISETP.GT.U32.AND P1, PT, R15, R6, PT ;  /* 0x000000060f00720c */ /* 0x000fc60003f24070 */
[----:B------:R-:W-:-:S05]  /*0340*/  IMAD R3, R2, R3, R13 ;  /* 0x0000000302037224 */ /* 0x000fca00078e020d */
[----:B------:R-:W-:-:S05]  /*0350*/  ISETP.GT.U32.AND P2, PT, R10, R3, PT ;  /* 0x000000030a00720c */ /* 0x000fca0003f44070 */
[----:B------:R-:W-:-:S05]  /*0360*/  @!P1 IMAD.IADD R6, R6, 0x1, -R15 ;  /* 0x0000000106069824 */ /* 0x000fca00078e0a0f */
[----:B------:R-:W-:-:S03]  /*0370*/  ISETP.GT.U32.AND P4, PT, R15, R6, PT ;  /* 0x000000060f00720c */ /* 0x000fc60003f84070 */
[----:B------:R-:W-:Y:S02]  /*0380*/  @!P2 IMAD.IADD R3, R3, 0x1, -R10 ;  /* 0x000000010303a824 */ /* 0x000fe400078e0a0a */
[----:B------:R-:W-:Y:S01]  /*0390*/  @!P2 VIADD R2, R2, 0x1 ;  /* 0x000000010202a836 */ /* 0x000fe20000000000 */
[----:B------:R-:W-:Y:S02]  /*03a0*/  ISETP.NE.AND P2, PT, R4, RZ, PT ;  /* 0x000000ff0400720c */ /* 0x000fe40003f45270 */
[----:B------:R-:W-:Y:S02]  /*03b0*/  ISETP.GE.U32.AND P1, PT, R3, R10, PT ;  /* 0x0000000a0300720c */ /* 0x000fe40003f26070 */
[----:B------:R-:W-:-:S03]  /*03c0*/  LOP3.LUT R3, R5, R4, RZ, 0x3c, !PT ;  /* 0x0000000405037212 */ /* 0x000fc600078e3cff */
[----:B------:R-:W-:Y:S01]  /*03d0*/  @!P4 IMAD.IADD R6, R6, 0x1, -R15 ;  /* 0x000000010606c824 */ /* 0x000fe200078e0a0f */
[----:B------:R-:W-:Y:S01]  /*03e0*/  ISETP.GE.AND P3, PT, R3, RZ, PT ;  /* 0x000000ff0300720c */ /* 0x000fe20003f66270 */
[----:B------:R-:W-:Y:S02]  /*03f0*/  IMAD.MOV R3, RZ, RZ, -R8 ;  /* 0x000000ffff037224 */ /* 0x000fe400078e0a08 */
[----:B------:R-:W-:Y:S02]  /*0400*/  @!P5 IMAD.MOV R6, RZ, RZ, -R6 ;  /* 0x000000ffff06d224 */ /* 0x000fe400078e0a06 */
[----:B------:R-:W-:Y:S02]  /*0410*/  IMAD R5, R0, R3, R5 ;  /* 0x0000000300057224 */ /* 0x000fe400078e0205 */
[----:B------:R-:W-:Y:S01]  /*0420*/  @P1 VIADD R2, R2, 0x1 ;  /* 0x0000000102021836 */ /* 0x000fe20000000000 */
[----:B------:R-:W-:-:S04]  /*0430*/  SEL R9, R9, R6, !P0 ;  /* 0x0000000609097207 */ /* 0x000fc80004000000 */
[----:B------:R-:W-:Y:S01]  /*0440*/  ISETP.GE.AND P0, PT, R9, R5, PT ;  /* 0x000000050900720c */ /* 0x000fe20003f06270 */
[----:B------:R-:W-:Y:S01]  /*0450*/  @!P3 IMAD.MOV R2, RZ, RZ, -R2 ;  /* 0x000000ffff02b224 */ /* 0x000fe200078e0a02 */
[----:B------:R-:W-:-:S04]  /*0460*/  @!P2 LOP3.LUT R2, RZ, R4, RZ, 0x33, !PT ;  /* 0x00000004ff02a212 */ /* 0x000fc800078e33ff */
[----:B------:R-:W-:-:S13]  /*0470*/  ISETP.GE.OR P0, PT, R2, R9, P0 ;  /* 0x000000090200720c */ /* 0x000fda0000706670 */
[----:B------:R-:W-:Y:S05]  /*0480*/  @P0 EXIT ;  /* 0x000000000000094d */ /* 0x000fea0003800000 */
[----:B------:R-:W0:Y:S01]  /*0490*/  LDC.64 R22, c[0x0][0x380] ;  /* 0x0000e000ff167b82 */ /* 0x000e220000000a00 */
[----:B------:R-:W1:Y:S01]  /*04a0*/  LDCU.64 UR6, c[0x0][0x358] ;  /* 0x00006b00ff0677ac */ /* 0x000e620008000a00 */
[----:B0-----:R-:W-:-:S04]  /*04b0*/  IMAD.WIDE R2, R2, 0x18, R22 ;  /* 0x0000001802027825 */ /* 0x001fc800078e0216 */
[--C-:B------:R-:W-:Y:S01]  /*04c0*/  IMAD.WIDE R24, R9, 0x18, R22.reuse ;  /* 0x0000001809187825 */ /* 0x100fe200078e0216 */
[----:B-1----:R0:W5:Y:S03]  /*04d0*/  LDG.E.64 R20, desc[UR6][R2.64] ;  /* 0x0000000602147981 */ /* 0x002166000c1e1b00 */
[----:B------:R-:W-:Y:S01]  /*04e0*/  IMAD.WIDE R26, R5, 0x18, R22 ;  /* 0x00000018051a7825 */ /* 0x000fe200078e0216 */
[----:B------:R0:W5:Y:S04]  /*04f0*/  LDG.E.64 R18, desc[UR6][R2.64+0x8] ;  /* 0x0000080602127981 */ /* 0x000168000c1e1b00 */
[----:B------:R0:W5:Y:S04]  /*0500*/  LDG.E.64 R16, desc[UR6][R2.64+0x10] ;  /* 0x0000100602107981 */ /* 0x000168000c1e1b00 */
[----:B------:R0:W5:Y:S04]  /*0510*/  LDG.E.64 R14, desc[UR6][R24.64] ;  /* 0x00000006180e7981 */ /* 0x000168000c1e1b00 */
[----:B------:R0:W5:Y:S04]  /*0520*/  LDG.E.64 R12, desc[UR6][R24.64+0x8] ;  /* 0x00000806180c7981 */ /* 0x000168000c1e1b00 */
[----:B------:R0:W5:Y:S04]  /*0530*/  LDG.E.64 R10, desc[UR6][R24.64+0x10] ;  /* 0x00001006180a7981 */ /* 0x000168000c1e1b00 */
[----:B------:R0:W5:Y:S04]  /*0540*/  LDG.E.64 R8, desc[UR6][R26.64] ;  /* 0x000000061a087981 */ /* 0x000168000c1e1b00 */
[----:B------:R0:W5:Y:S04]  /*0550*/  LDG.E.64 R6, desc[UR6][R26.64+0x8] ;  /* 0x000008061a067981 */ /* 0x000168000c1e1b00 */
[----:B------:R0:W5:Y:S01]  /*0560*/  LDG.E.64 R4, desc[UR6][R26.64+0x10] ;  /* 0x000010061a047981 */ /* 0x000162000c1e1b00 */
[----:B------:R-:W-:-:S13]  /*0570*/  ISETP.GE.AND P0, PT, R0, 0x1, PT ;  /* 0x000000010000780c */ /* 0x000fda0003f06270 */
[----:B0-----:R-:W-:Y:S05]  /*0580*/  @!P0 BRA `(.L_x_14) ;  /* 0x0000000c00e88947 */ /* 0x001fea0003800000 */
[----:B------:R-:W-:Y:S01]  /*0590*/  ISETP.GE.U32.AND P0, PT, R0, 0x4, PT ;  /* 0x000000040000780c */ /* 0x000fe20003f06070 */
[----:B-----5:R-:W-:Y:S01]  /*05a0*/  DADD R24, -R20, R14 ;  /* 0x0000000014187229 */ /* 0x020fe2000000010e */
[----:B------:R-:W-:Y:S01]  /*05b0*/  IMAD.MOV.U32 R2, RZ, RZ, RZ ;  /* 0x000000ffff027224 */ /* 0x000fe200078e00ff */
[----:B------:R-:W-:Y:S01]  /*05c0*/  DADD R26, -R18, R6 ;  /* 0x00000000121a7229 */ /* 0x000fe20000000106 */
[----:B------:R-:W-:-:S07]  /*05d0*/  IMAD.MOV.U32 R52, RZ, RZ, RZ ;  /* 0x000000ffff347224 */ /* 0x000fce00078e00ff */
[----:B------:R-:W-:Y:S02]  /*05e0*/  DMUL R26, R24, R26 ;  /* 0x0000001a181a7228 */ /* 0x000fe40000000000 */
[----:B------:R-:W-:Y:S09]  /*05f0*/  @!P0 BRA `(.L_x_15) ;  /* 0x00000008000c8947 */ /* 0x000ff20003800000 */
[----:B------:R-:W0:Y:S01]  /*0600*/  LDCU.64 UR4, c[0x0][0x380] ;  /* 0x00007000ff0477ac */ /* 0x000e220008000a00 */
[----:B------:R-:W-:Y:S01]  /*0610*/  DADD R2, -R18, R12 ;  /* 0x0000000012027229 */ /* 0x000fe2000000010c */
[----:B------:R-:W-:Y:S01]  /*0620*/  IMAD.MOV.U32 R52, RZ, RZ, RZ ;  /* 0x000000ffff347224 */ /* 0x000fe200078e00ff */
[----:B------:R-:W-:-:S08]  /*0630*/  DADD R24, -R20, R8 ;  /* 0x0000000014187229 */ /* 0x000fd00000000108 */
[----:B------:R-:W-:Y:S01]  /*0640*/  DMUL R24, R2, R24 ;  /* 0x0000001802187228 */ /* 0x000fe20000000000 */
[----:B------:R-:W-:Y:S01]  /*0650*/  LOP3.LUT R2, R0, 0x7ffffffc, RZ, 0xc0, !PT ;  /* 0x7ffffffc00027812 */ /* 0x000fe200078ec0ff */
[----:B0-----:R-:W-:-:S06]  /*0660*/  UIADD3 UR4, UP0, UPT, UR4, 0x30, URZ ;  /* 0x0000003004047890 */ /* 0x001fcc000ff1e0ff */
[----:B------:R-:W-:Y:S01]  /*0670*/  DSETP.GT.AND P0, PT, R26, R24, PT ;  /* 0x000000181a00722a */ /* 0x000fe20003f04000 */
[----:B------:R-:W-:Y:S01]  /*0680*/  IMAD.MOV R3, RZ, RZ, -R2 ;  /* 0x000000ffff037224 */ /* 0x000fe200078e0a02 */
[----:B------:R-:W-:Y:S01]  /*0690*/  UIADD3.X UR5, UPT, UPT, URZ, UR5, URZ, UP0, !UPT ;  /* 0x00000005ff057290 */ /* 0x000fe200087fe4ff */
[----:B------:R-:W-:-:S05]  /*06a0*/  IMAD.U32 R24, RZ, RZ, UR4 ;  /* 0x00000004ff187e24 */ /* 0x000fca000f8e00ff */
[----:B------:R-:W-:-:S07]  /*06b0*/  IMAD.U32 R25, RZ, RZ, UR5 ;  /* 0x00000005ff197e24 */ /* 0x000fce000f8e00ff */
.L_x_16:
[----:B------:R-:W2:Y:S04]  /*06c0*/  LDG.E.64 R42, desc[UR6][R24.64+-0x30] ;  /* 0xffffd006182a7981 */ /* 0x000ea8000c1e1b00 */
[----:B------:R-:W3:Y:S04]  /*06d0*/  LDG.E.64 R30, desc[UR6][R24.64+-0x28] ;  /* 0xffffd806181e7981 */ /* 0x000ee8000c1e1b00 */
[----:B------:R-:W4:Y:S04]  /*06e0*/  LDG.E.64 R48, desc[UR6][R24.64+-0x18] ;  /* 0xffffe80618307981 */ /* 0x000f28000c1e1b00 */
[----:B------:R-:W5:Y:S04]  /*06f0*/  LDG.E.64 R34, desc[UR6][R24.64+-0x10] ;  /* 0xfffff00618227981 */ /* 0x000f68000c1e1b00 */
[----:B------:R-:W4:Y:S04]  /*0700*/  LDG.E.64 R46, desc[UR6][R24.64] ;  /* 0x00000006182e7981 */ /* 0x000f28000c1e1b00 */
[----:B------:R-:W4:Y:S04]  /*0710*/  LDG.E.64 R44, desc[UR6][R24.64+0x8] ;  /* 0x00000806182c7981 */ /* 0x000f28000c1e1b00 */
[----:B------:R-:W4:Y:S01]  /*0720*/  LDG.E.64 R50, desc[UR6][R24.64+0x20] ;  /* 0x0000200618327981 */ /* 0x000f22000c1e1b00 */
[----:B--2---:R-:W-:-:S02]  /*0730*/  DADD R28, R8, -R42 ;  /* 0x00000000081c7229 */ /* 0x004fc4000000082a */
[----:B------:R-:W-:Y:S02]  /*0740*/  DADD R26, R14, -R42 ;  /* 0x000000000e1a7229 */ /* 0x000fe4000000082a */
[--C-:B---3--:R-:W-:Y:S02]  /*0750*/  DADD R40, R12, -R30.reuse ;  /* 0x000000000c287229 */ /* 0x108fe4000000081e */
[--C-:B------:R-:W-:Y:S02]  /*0760*/  DADD R38, R18, -R30.reuse ;  /* 0x0000000012267229 */ /* 0x100fe4000000081e */
[----:B------:R-:W-:Y:S02]  /*0770*/  DADD R30, R6, -R30 ;  /* 0x00000000061e7229 */ /* 0x000fe4000000081e */
[----:B------:R-:W-:Y:S02]  /*0780*/  DADD R42, R20, -R42 ;  /* 0x00000000142a7229 */ /* 0x000fe4000000082a */
[----:B------:R-:W-:-:S02]  /*0790*/  DMUL R32, R40, R28 ;  /* 0x0000001c28207228 */ /* 0x000fc40000000000 */
[----:B------:R-:W-:-:S06]  /*07a0*/  DMUL R36, R40, R40 ;  /* 0x0000002828247228 */ /* 0x000fcc0000000000 */
[C---:B------:R-:W-:Y:S02]  /*07b0*/  DFMA R32, R26.reuse, R30, -R32 ;  /* 0x0000001e1a20722b */ /* 0x040fe40000000820 */
[-C--:B------:R-:W-:Y:S02]  /*07c0*/  DFMA R36, R26, R26.reuse, R36 ;  /* 0x0000001a1a24722b */ /* 0x080fe40000000024 */
[----:B------:R-:W-:-:S08]  /*07d0*/  DMUL R26, R38, R26 ;  /* 0x0000001a261a7228 */ /* 0x000fd00000000000 */
[----:B------:R-:W-:Y:S02]  /*07e0*/  DFMA R26, R42, R40, -R26 ;  /* 0x000000282a1a722b */ /* 0x000fe4000000081a */
[C---:B------:R-:W-:Y:S02]  /*07f0*/  DMUL R40, R38.reuse, R28 ;  /* 0x0000001c26287228 */ /* 0x040fe40000000000 */
[----:B------:R-:W-:Y:S02]  /*0800*/  DMUL R38, R38, R38 ;  /* 0x0000002626267228 */ /* 0x000fe40000000000 */
[----:B------:R-:W-:-:S04]  /*0810*/  DMUL R28, R28, R28 ;  /* 0x0000001c1c1c7228 */ /* 0x000fc80000000000 */
[C---:B------:R-:W-:Y:S02]  /*0820*/  DFMA R40, R42.reuse, R30, -R40 ;  /* 0x0000001e2a28722b */ /* 0x040fe40000000828 */
[----:B------:R-:W-:Y:S02]  /*0830*/  DFMA R38, R42, R42, R38 ;  /* 0x0000002a2a26722b */ /* 0x000fe40000000026 */
[----:B------:R-:W-:Y:S02]  /*0840*/  DFMA R30, R30, R30, R28 ;  /* 0x0000001e1e1e722b */ /* 0x000fe4000000001c */
[--C-:B-----5:R-:W-:Y:S02]  /*0850*/  DADD R42, R18, -R34.reuse ;  /* 0x00000000122a7229 */ /* 0x120fe40000000822 */
[----:B------:R-:W-:Y:S02]  /*0860*/  DMUL R36, R36, R40 ;  /* 0x0000002824247228 */ /* 0x000fe40000000000 */
[----:B------:R-:W-:-:S02]  /*0870*/  DADD R40, R12, -R34 ;  /* 0x000000000c287229 */ /* 0x000fc40000000822 */
[----:B----4-:R-:W-:Y:S02]  /*0880*/  DADD R28, R20, -R48 ;  /* 0x00000000141c7229 */ /* 0x010fe40000000830 */
[----:B------:R-:W-:Y:S02]  /*0890*/  DADD R34, R6, -R34 ;  /* 0x0000000006227229 */ /* 0x000fe40000000822 */
[----:B------:R-:W-:Y:S02]  /*08a0*/  DFMA R32, R38, R32, -R36 ;  /* 0x000000202620722b */ /* 0x000fe40000000824 */
[--C-:B------:R-:W-:Y:S02]  /*08b0*/  DADD R36, R8, -R48.reuse ;  /* 0x0000000008247229 */ /* 0x100fe40000000830 */
[----:B------:R-:W-:Y:S02]  /*08c0*/  DADD R48, R14, -R48 ;  /* 0x000000000e307229 */ /* 0x000fe40000000830 */
[----:B------:R-:W-:-:S02]  /*08d0*/  DMUL R38, R42, R42 ;  /* 0x0000002a2a267228 */ /* 0x000fc40000000000 */
[----:B------:R-:W-:Y:S02]  /*08e0*/  DFMA R26, R30, R26, R32 ;  /* 0x0000001a1e1a722b */ /* 0x000fe40000000020 */
[----:B------:R-:W-:Y:S02]  /*08f0*/  DMUL R30, R42, R36 ;  /* 0x000000242a1e7228 */ /* 0x000fe40000000000 */
[----:B------:R-:W-:Y:S02]  /*0900*/  DMUL R32, R40, R40 ;  /* 0x0000002828207228 */ /* 0x000fe40000000000 */
[----:B------:R-:W-:Y:S02]  /*0910*/  DMUL R42, R42, R48 ;  /* 0x000000302a2a7228 */ /* 0x000fe40000000000 */
[C---:B------:R-:W-:Y:S02]  /*0920*/  DFMA R38, R28.reuse, R28, R38 ;  /* 0x0000001c1c26722b */ /* 0x040fe40000000026 */
[----:B------:R-:W-:-:S02]  /*0930*/  DFMA R30, R28, R34, -R30 ;  /* 0x000000221c1e722b */ /* 0x000fc4000000081e */
[----:B------:R-:W-:Y:S02]  /*0940*/  DFMA R32, R48, R48, R32 ;  /* 0x000000303020722b */ /* 0x000fe40000000020 */
[----:B------:R-:W-:Y:S02]  /*0950*/  DFMA R28, R28, R40, -R42 ;  /* 0x000000281c1c722b */ /* 0x000fe4000000082a */
[----:B------:R-:W-:-:S04]  /*0960*/  DADD R42, R8, -R46 ;  /* 0x00000000082a7229 */ /* 0x000fc8000000082e */
[----:B------:R-:W-:Y:S02]  /*0970*/  DMUL R30, R32, R30 ;  /* 0x0000001e201e7228 */ /* 0x000fe40000000000 */
[-C--:B------:R-:W-:Y:S02]  /*0980*/  DMUL R32, R40, R36.reuse ;  /* 0x0000002428207228 */ /* 0x080fe40000000000 */
[----:B------:R-:W-:-:S06]  /*0990*/  DMUL R36, R36, R36 ;  /* 0x0000002424247228 */ /* 0x000fcc0000000000 */
[-C--:B------:R-:W-:Y:S02]  /*09a0*/  DFMA R32, R48, R34.reuse, -R32 ;  /* 0x000000223020722b */ /* 0x080fe40000000820 */
[----:B------:R-:W-:Y:S02]  /*09b0*/  DADD R48, R12, -R44 ;  /* 0x000000000c307229 */ /* 0x000fe4000000082c */
[----:B------:R-:W-:Y:S02]  /*09c0*/  DFMA R34, R34, R34, R36 ;  /* 0x000000222222722b */ /* 0x000fe40000000024 */
[----:B------:R-:W-:Y:S02]  /*09d0*/  DADD R36, R20, -R46 ;  /* 0x0000000014247229 */ /* 0x000fe4000000082e */
[----:B------:R-:W-:Y:S02]  /*09e0*/  DFMA R30, R38, R32, -R30 ;  /* 0x00000020261e722b */ /* 0x000fe4000000081e */
[----:B------:R-:W-:-:S02]  /*09f0*/  DADD R32, R18, -R44 ;  /* 0x0000000012207229 */ /* 0x000fc4000000082c */
[-C--:B------:R-:W-:Y:S02]  /*0a00*/  DMUL R38, R48, R42.reuse ;  /* 0x0000002a30267228 */ /* 0x080fe40000000000 */
[----:B------:R-:W-:Y:S02]  /*0a10*/  DADD R46, R14, -R46 ;  /* 0x000000000e2e7229 */ /* 0x000fe4000000082e */
[----:B------:R-:W-:Y:S02]  /*0a20*/  DADD R44, R6, -R44 ;  /* 0x00000000062c7229 */ /* 0x000fe4000000082c */
[-C--:B------:R-:W-:Y:S02]  /*0a30*/  DMUL R40, R32, R42.reuse ;  /* 0x0000002a20287228 */ /* 0x080fe40000000000 */
[----:B------:R-:W-:-:S04]  /*0a40*/  DMUL R42, R42, R42 ;  /* 0x0000002a2a2a7228 */ /* 0x000fc80000000000 */
[-C--:B------:R-:W-:Y:S02]  /*0a50*/  DFMA R38, R46, R44.reuse, -R38 ;  /* 0x0000002c2e26722b */ /* 0x080fe40000000826 */
[-C--:B------:R-:W-:Y:S02]  /*0a60*/  DFMA R40, R36, R44.reuse, -R40 ;  /* 0x0000002c2428722b */ /* 0x080fe40000000828 */
[----:B------:R-:W-:Y:S02]  /*0a70*/  DFMA R42, R44, R44, R42 ;  /* 0x0000002c2c2a722b */ /* 0x000fe4000000002a */
[----:B------:R-:W-:-:S08]  /*0a80*/  DMUL R44, R48, R48 ;  /* 0x00000030302c7228 */ /* 0x000fd00000000000 */
[-C--:B------:R-:W-:Y:S02]  /*0a90*/  DFMA R44, R46, R46.reuse, R44 ;  /* 0x0000002e2e2c722b */ /* 0x080fe4000000002c */
[----:B------:R-:W-:-:S08]  /*0aa0*/  DMUL R46, R32, R46 ;  /* 0x0000002e202e7228 */ /* 0x000fd00000000000 */
[----:B------:R-:W-:Y:S01]  /*0ab0*/  DFMA R46, R36, R48, -R46 ;  /* 0x00000030242e722b */ /* 0x000fe2000000082e */
[----:B------:R0:W2:Y:S01]  /*0ac0*/  LDG.E.64 R48, desc[UR6][R24.64+0x18] ;  /* 0x0000180618307981 */ /* 0x0000a2000c1e1b00 */
[----:B------:R-:W-:Y:S02]  /*0ad0*/  DMUL R32, R32, R32 ;  /* 0x0000002020207228 */ /* 0x000fe40000000000 */
[----:B------:R-:W-:-:S06]  /*0ae0*/  DMUL R40, R44, R40 ;  /* 0x000000282c287228 */ /* 0x000fcc0000000000 */
[----:B------:R-:W-:Y:S02]  /*0af0*/  DFMA R32, R36, R36, R32 ;  /* 0x000000242420722b */ /* 0x000fe40000000020 */
[----:B------:R-:W-:Y:S02]  /*0b00*/  DFMA R28, R34, R28, R30 ;  /* 0x0000001c221c722b */ /* 0x000fe4000000001e */
[----:B------:R-:W-:-:S04]  /*0b10*/  DADD R30, R12, -R50 ;  /* 0x000000000c1e7229 */ /* 0x000fc80000000832 */
[----:B------:R-:W-:Y:S02]  /*0b20*/  DFMA R38, R32, R38, -R40 ;  /* 0x000000262026722b */ /* 0x000fe40000000828 */
[--C-:B------:R-:W-:Y:S02]  /*0b30*/  DADD R32, R18, -R50.reuse ;  /* 0x0000000012207229 */ /* 0x100fe40000000832 */
[----:B------:R-:W-:-:S04]  /*0b40*/  DADD R50, R6, -R50 ;  /* 0x0000000006327229 */ /* 0x000fc80000000832 */
[----:B------:R-:W-:Y:S02]  /*0b50*/  DFMA R38, R42, R46, R38 ;  /* 0x0000002e2a26722b */ /* 0x000fe40000000026 */
[----:B------:R-:W-:Y:S02]  /*0b60*/  DMUL R42, R30, R30 ;  /* 0x0000001e1e2a7228 */ /* 0x000fe40000000000 */
[----:B------:R-:W-:Y:S02]  /*0b70*/  DMUL R44, R32, R32 ;  /* 0x00000020202c7228 */ /* 0x000fe40000000000 */
[C---:B------:R-:W-:Y:S02]  /*0b80*/  DSETP.GT.AND P5, PT, R26.reuse, RZ, PT ;  /* 0x000000ff1a00722a */ /* 0x040fe40003fa4000 */
[----:B------:R-:W-:Y:S02]  /*0b90*/  DSETP.GEU.AND P4, PT, R26, RZ, PT ;  /* 0x000000ff1a00722a */ /* 0x000fe40003f8e000 */
[----:B------:R-:W-:-:S02]  /*0ba0*/  DSETP.GT.AND P6, PT, R28, RZ, PT ;  /* 0x000000ff1c00722a */ /* 0x000fc40003fc4000 */
[----:B------:R-:W-:Y:S01]  /*0bb0*/  DSETP.GT.AND P1, PT, R38, RZ, PT ;  /* 0x000000ff2600722a */ /* 0x000fe20003f24000 */
[----:B------:R-:W-:Y:S01]  /*0bc0*/  SEL R26, RZ, 0xffffffff, !P5 ;  /* 0xffffffffff1a7807 */ /* 0x000fe20006800000 */
[----:B------:R-:W-:Y:S01]  /*0bd0*/  DSETP.GEU.AND P3, PT, R28, RZ, PT ;  /* 0x000000ff1c00722a */ /* 0x000fe20003f6e000 */
[----:B------:R-:W-:Y:S01]  /*0be0*/  @!P0 SEL R26, RZ, 0xffffffff, P4 ;  /* 0xffffffffff1a8807 */ /* 0x000fe20002000000 */
[----:B------:R-:W-:Y:S01]  /*0bf0*/  VIADD R3, R3, 0x4 ;  /* 0x0000000403037836 */ /* 0x000fe20000000000 */
[----:B------:R-:W-:Y:S02]  /*0c00*/  SEL R28, RZ, 0xffffffff, !P6 ;  /* 0xffffffffff1c7807 */ /* 0x000fe40007000000 */
[----:B------:R-:W-:Y:S02]  /*0c10*/  LOP3.LUT R27, R26, 0x1, RZ, 0xc0, !PT ;  /* 0x000000011a1b7812 */ /* 0x000fe400078ec0ff */
[----:B------:R-:W-:Y:S01]  /*0c20*/  SEL R26, RZ, 0xffffffff, !P1 ;  /* 0xffffffffff1a7807 */ /* 0x000fe20004800000 */
[----:B------:R-:W-:Y:S01]  /*0c30*/  DSETP.GEU.AND P2, PT, R38, RZ, PT ;  /* 0x000000ff2600722a */ /* 0x000fe20003f4e000 */
[----:B------:R-:W-:-:S02]  /*0c40*/  @!P0 SEL R28, RZ, 0xffffffff, P3 ;  /* 0xffffffffff1c8807 */ /* 0x000fc40001800000 */
[----:B------:R-:W-:Y:S02]  /*0c50*/  ISETP.NE.AND P1, PT, R3, RZ, PT ;  /* 0x000000ff0300720c */ /* 0x000fe40003f25270 */
[----:B------:R-:W-:Y:S02]  /*0c60*/  LOP3.LUT R28, R28, 0x1, RZ, 0xc0, !PT ;  /* 0x000000011c1c7812 */ /* 0x000fe400078ec0ff */
[----:B------:R-:W-:Y:S02]  /*0c70*/  @!P0 SEL R26, RZ, 0xffffffff, P2 ;  /* 0xffffffffff1a8807 */ /* 0x000fe40001000000 */
[----:B0-----:R-:W-:Y:S02]  /*0c80*/  IADD3 R24, P2, PT, R24, 0x60, RZ ;  /* 0x0000006018187810 */ /* 0x001fe40007f5e0ff */
[----:B------:R-:W-:Y:S02]  /*0c90*/  IADD3 R27, PT, PT, R28, R52, R27 ;  /* 0x000000341c1b7210 */ /* 0x000fe40007ffe01b */
[----:B------:R-:W-:Y:S01]  /*0ca0*/  LOP3.LUT R26, R26, 0x1, RZ, 0xc0, !PT ;  /* 0x000000011a1a7812 */ /* 0x000fe200078ec0ff */
[----:B------:R-:W-:Y:S01]  /*0cb0*/  IMAD.X R25, RZ, RZ, R25, P2 ;  /* 0x000000ffff197224 */ /* 0x000fe200010e0619 */
[----:B--2---:R-:W-:-:S02]  /*0cc0*/  DADD R34, R8, -R48 ;  /* 0x0000000008227229 */ /* 0x004fc40000000830 */
[--C-:B------:R-:W-:Y:S02]  /*0cd0*/  DADD R36, R20, -R48.reuse ;  /* 0x0000000014247229 */ /* 0x100fe40000000830 */
[----:B------:R-:W-:-:S04]  /*0ce0*/  DADD R48, R14, -R48 ;  /* 0x000000000e307229 */ /* 0x000fc80000000830 */
[----:B------:R-:W-:-:S04]  /*0cf0*/  DMUL R40, R32, R34 ;  /* 0x0000002220287228 */ /* 0x000fc80000000000 */
[----:B------:R-:W-:-:S04]  /*0d00*/  DFMA R42, R48, R48, R42 ;  /* 0x00000030302a722b */ /* 0x000fc8000000002a */
[----:B------:R-:W-:-:S08]  /*0d10*/  DFMA R40, R36, R50, -R40 ;  /* 0x000000322428722b */ /* 0x000fd00000000828 */
[----:B------:R-:W-:Y:S02]  /*0d20*/  DMUL R40, R42, R40 ;  /* 0x000000282a287228 */ /* 0x000fe40000000000 */
[----:B------:R-:W-:Y:S02]  /*0d30*/  DMUL R42, R30, R34 ;  /* 0x000000221e2a7228 */ /* 0x000fe40000000000 */
[----:B------:R-:W-:Y:S02]  /*0d40*/  DMUL R32, R32, R48 ;  /* 0x0000003020207228 */ /* 0x000fe40000000000 */
[----:B------:R-:W-:Y:S02]  /*0d50*/  DMUL R34, R34, R34 ;  /* 0x0000002222227228 */ /* 0x000fe40000000000 */
[----:B------:R-:W-:Y:S02]  /*0d60*/  DFMA R44, R36, R36, R44 ;  /* 0x00000024242c722b */ /* 0x000fe4000000002c */
[----:B------:R-:W-:-:S02]  /*0d70*/  DFMA R42, R48, R50, -R42 ;  /* 0x00000032302a722b */ /* 0x000fc4000000082a */
[----:B------:R-:W-:Y:S02]  /*0d80*/  DFMA R32, R36, R30, -R32 ;  /* 0x0000001e2420722b */ /* 0x000fe40000000820 */
[----:B------:R-:W-:-:S04]  /*0d90*/  DFMA R34, R50, R50, R34 ;  /* 0x000000323222722b */ /* 0x000fc80000000022 */
[----:B------:R-:W-:-:S08]  /*0da0*/  DFMA R40, R44, R42, -R40 ;  /* 0x0000002a2c28722b */ /* 0x000fd00000000828 */
[----:B------:R-:W-:-:S08]  /*0db0*/  DFMA R32, R34, R32, R40 ;  /* 0x000000202220722b */ /* 0x000fd00000000028 */
[C---:B------:R-:W-:Y:S02]  /*0dc0*/  DSETP.GT.AND P5, PT, R32.reuse, RZ, PT ;  /* 0x000000ff2000722a */ /* 0x040fe40003fa4000 */
[----:B------:R-:W-:-:S04]  /*0dd0*/  DSETP.GEU.AND P3, PT, R32, RZ, PT ;  /* 0x000000ff2000722a */ /* 0x000fc80003f6e000 */
[----:B------:R-:W-:Y:S02]  /*0de0*/  SEL R29, RZ, 0xffffffff, !P5 ;  /* 0xffffffffff1d7807 */ /* 0x000fe40006800000 */
[----:B------:R-:W-:-:S04]  /*0df0*/  @!P0 SEL R29, RZ, 0xffffffff, P3 ;  /* 0xffffffffff1d8807 */ /* 0x000fc80001800000 */
[----:B------:R-:W-:-:S04]  /*0e00*/  LOP3.LUT R29, R29, 0x1, RZ, 0xc0, !PT ;  /* 0x000000011d1d7812 */ /* 0x000fc800078ec0ff */
[----:B------:R-:W-:Y:S01]  /*0e10*/  IADD3 R52, PT, PT, R29, R27, R26 ;  /* 0x0000001b1d347210 */ /* 0x000fe20007ffe01a */
[----:B------:R-:W-:Y:S06]  /*0e20*/  @P1 BRA `(.L_x_16) ;  /* 0xfffffff800241947 */ /* 0x000fec000383ffff */
.L_x_15:
[----:B------:R-:W-:-:S13]  /*0e30*/  LOP3.LUT P0, R3, R0, 0x3, RZ, 0xc0, !PT ;  /* 0x0000000300037812 */ /* 0x000fda000780c0ff */
[----:B------:R-:W-:Y:S05]  /*0e40*/  @!P0 BRA `(.L_x_17) ;  /* 0x0000000400b08947 */ /* 0x000fea0003800000 */
[----:B------:R-:W-:Y:S02]  /*0e50*/  ISETP.NE.AND P0, PT, R3, 0x1, PT ;  /* 0x000000010300780c */ /* 0x000fe40003f05270 */
[----:B------:R-:W-:-:S04]  /*0e60*/  LOP3.LUT R0, R0, 0x1, RZ, 0xc0, !PT ;  /* 0x0000000100007812 */ /* 0x000fc800078ec0ff */
[----:B------:R-:W-:-:S07]  /*0e70*/  ISETP.NE.U32.AND P4, PT, R0, 0x1, PT ;  /* 0x000000010000780c */ /* 0x000fce0003f85070 */
[----:B------:R-:W-:Y:S06]  /*0e80*/  @!P0 BRA `(.L_x_18) ;  /* 0x0000000400088947 */ /* 0x000fec0003800000 */
[----:B------:R-:W-:-:S05]  /*0e90*/  IMAD.WIDE.U32 R36, R2, 0x18, R22 ;  /* 0x0000001802247825 */ /* 0x000fca00078e0016 */
[----:B------:R-:W2:Y:S04]  /*0ea0*/  LDG.E.64 R28, desc[UR6][R36.64] ;  /* 0x00000006241c7981 */ /* 0x000ea8000c1e1b00 */
[----:B------:R-:W3:Y:S04]  /*0eb0*/  LDG.E.64 R32, desc[UR6][R36.64+0x8] ;  /* 0x0000080624207981 */ /* 0x000ee8000c1e1b00 */
[----:B------:R-:W4:Y:S04]  /*0ec0*/  LDG.E.64 R26, desc[UR6][R36.64+0x18] ;  /* 0x00001806241a7981 */ /* 0x000f28000c1e1b00 */
[----:B------:R0:W5:Y:S01]  /*0ed0*/  LDG.E.64 R24, desc[UR6][R36.64+0x20] ;  /* 0x0000200624187981 */ /* 0x000162000c1e1b00 */
[----:B------:R-:W-:Y:S01]  /*0ee0*/  DADD R48, -R18, R6 ;  /* 0x0000000012307229 */ /* 0x000fe20000000106 */
[----:B------:R-:W-:Y:S01]  /*0ef0*/  VIADD R2, R2, 0x2 ;  /* 0x0000000202027836 */ /* 0x000fe20000000000 */
[----:B--2---:R-:W-:-:S02]  /*0f00*/  DADD R34, R8, -R28 ;  /* 0x0000000008227229 */ /* 0x004fc4000000081c */
[----:B------:R-:W-:Y:S02]  /*0f10*/  DADD R42, R20, -R28 ;  /* 0x00000000142a7229 */ /* 0x000fe4000000081c */
[--C-:B---3--:R-:W-:Y:S02]  /*0f20*/  DADD R40, R18, -R32.reuse ;  /* 0x0000000012287229 */ /* 0x108fe40000000820 */
[----:B------:R-:W-:Y:S02]  /*0f30*/  DADD R38, R12, -R32 ;  /* 0x000000000c267229 */ /* 0x000fe40000000820 */
[----:B------:R-:W-:Y:S02]  /*0f40*/  DADD R28, R14, -R28 ;  /* 0x000000000e1c7229 */ /* 0x000fe4000000081c */
[----:B------:R-:W-:Y:S02]  /*0f50*/  DADD R32, R6, -R32 ;  /* 0x0000000006207229 */ /* 0x000fe40000000820 */
[----:B------:R-:W-:-:S02]  /*0f60*/  DMUL R30, R40, R34 ;  /* 0x00000022281e7228 */ /* 0x000fc40000000000 */
[----:B------:R-:W-:Y:S02]  /*0f70*/  DMUL R46, R38, R38 ;  /* 0x00000026262e7228 */ /* 0x000fe40000000000 */
[----:B0-----:R-:W-:Y:S02]  /*0f80*/  DMUL R36, R40, R40 ;  /* 0x0000002828247228 */ /* 0x001fe40000000000 */
[----:B------:R-:W-:Y:S02]  /*0f90*/  DMUL R44, R38, R34 ;  /* 0x00000022262c7228 */ /* 0x000fe40000000000 */
[----:B------:R-:W-:Y:S02]  /*0fa0*/  DFMA R30, R42, R32, -R30 ;  /* 0x000000202a1e722b */ /* 0x000fe4000000081e */
[-C--:B------:R-:W-:Y:S02]  /*0fb0*/  DFMA R46, R28, R28.reuse, R46 ;  /* 0x0000001c1c2e722b */ /* 0x080fe4000000002e */
[----:B------:R-:W-:-:S02]  /*0fc0*/  DMUL R40, R40, R28 ;  /* 0x0000001c28287228 */ /* 0x000fc40000000000 */
[----:B------:R-:W-:Y:S02]  /*0fd0*/  DMUL R34, R34, R34 ;  /* 0x0000002222227228 */ /* 0x000fe40000000000 */
[----:B------:R-:W-:Y:S02]  /*0fe0*/  DFMA R36, R42, R42, R36 ;  /* 0x0000002a2a24722b */ /* 0x000fe40000000024 */
[----:B------:R-:W-:Y:S02]  /*0ff0*/  DFMA R28, R28, R32, -R44 ;  /* 0x000000201c1c722b */ /* 0x000fe4000000082c */
[----:B------:R-:W-:Y:S02]  /*1000*/  DMUL R30, R46, R30 ;  /* 0x0000001e2e1e7228 */ /* 0x000fe40000000000 */
[----:B------:R-:W-:Y:S02]  /*1010*/  DFMA R42, R42, R38, -R40 ;  /* 0x000000262a2a722b */ /* 0x000fe40000000828 */
[----:B----4-:R-:W-:-:S02]  /*1020*/  DADD R44, R8, -R26 ;  /* 0x00000000082c7229 */ /* 0x010fc4000000081a */
[--C-:B-----5:R-:W-:Y:S02]  /*1030*/  DADD R40, R12, -R24.reuse ;  /* 0x000000000c287229 */ /* 0x120fe40000000818 */
[----:B------:R-:W-:Y:S02]  /*1040*/  DADD R38, R18, -R24 ;  /* 0x0000000012267229 */ /* 0x000fe40000000818 */
[----:B------:R-:W-:Y:S02]  /*1050*/  DFMA R34, R32, R32, R34 ;  /* 0x000000202022722b */ /* 0x000fe40000000022 */
[----:B------:R-:W-:Y:S02]  /*1060*/  DFMA R28, R36, R28, -R30 ;  /* 0x0000001c241c722b */ /* 0x000fe4000000081e */
[----:B------:R-:W-:Y:S02]  /*1070*/  DADD R32, R6, -R24 ;  /* 0x0000000006207229 */ /* 0x000fe40000000818 */
[----:B------:R-:W-:-:S02]  /*1080*/  DADD R30, R20, -R26 ;  /* 0x00000000141e7229 */ /* 0x000fc4000000081a */
[-C--:B------:R-:W-:Y:S02]  /*1090*/  DMUL R36, R40, R44.reuse ;  /* 0x0000002c28247228 */ /* 0x080fe40000000000 */
[-C--:B------:R-:W-:Y:S02]  /*10a0*/  DMUL R24, R38, R44.reuse ;  /* 0x0000002c26187228 */ /* 0x080fe40000000000 */
[----:B------:R-:W-:Y:S02]  /*10b0*/  DMUL R46, R44, R44 ;  /* 0x0000002c2c2e7228 */ /* 0x000fe40000000000 */
[----:B------:R-:W-:Y:S02]  /*10c0*/  DADD R26, R14, -R26 ;  /* 0x000000000e1a7229 */ /* 0x000fe4000000081a */
[----:B------:R-:W-:Y:S02]  /*10d0*/  DMUL R44, R40, R40 ;  /* 0x00000028282c7228 */ /* 0x000fe40000000000 */
[----:B------:R-:W-:-:S02]  /*10e0*/  DFMA R24, R30, R32, -R24 ;  /* 0x000000201e18722b */ /* 0x000fc40000000818 */
[----:B------:R-:W-:Y:S02]  /*10f0*/  DFMA R28, R34, R42, R28 ;  /* 0x0000002a221c722b */ /* 0x000fe4000000001c */
[C---:B------:R-:W-:Y:S02]  /*1100*/  DFMA R36, R26.reuse, R32, -R36 ;  /* 0x000000201a24722b */ /* 0x040fe40000000824 */
[-C--:B------:R-:W-:Y:S02]  /*1110*/  DFMA R44, R26, R26.reuse, R44 ;  /* 0x0000001a1a2c722b */ /* 0x080fe4000000002c */
[C---:B------:R-:W-:Y:S02]  /*1120*/  DMUL R26, R38.reuse, R26 ;  /* 0x0000001a261a7228 */ /* 0x040fe40000000000 */
[----:B------:R-:W-:Y:S02]  /*1130*/  DMUL R38, R38, R38 ;  /* 0x0000002626267228 */ /* 0x000fe40000000000 */
[----:B------:R-:W-:-:S02]  /*1140*/  DFMA R32, R32, R32, R46 ;  /* 0x000000202020722b */ /* 0x000fc4000000002e */
[----:B------:R-:W-:Y:S02]  /*1150*/  DMUL R24, R44, R24 ;  /* 0x000000182c187228 */ /* 0x000fe40000000000 */
[C---:B------:R-:W-:Y:S02]  /*1160*/  DFMA R40, R30.reuse, R40, -R26 ;  /* 0x000000281e28722b */ /* 0x040fe4000000081a */
[----:B------:R-:W-:Y:S02]  /*1170*/  DFMA R38, R30, R30, R38 ;  /* 0x0000001e1e26722b */ /* 0x000fe40000000026 */
[----:B------:R-:W-:Y:S02]  /*1180*/  DADD R46, -R20, R14 ;  /* 0x00000000142e7229 */ /* 0x000fe4000000010e */
[----:B------:R-:W-:Y:S02]  /*1190*/  DADD R26, -R18, R12 ;  /* 0x00000000121a7229 */ /* 0x000fe4000000010c */
[----:B------:R-:W-:-:S02]  /*11a0*/  DADD R30, -R20, R8 ;  /* 0x00000000141e7229 */ /* 0x000fc40000000108 */
[----:B------:R-:W-:Y:S02]  /*11b0*/  DFMA R24, R38, R36, -R24 ;  /* 0x000000242618722b */ /* 0x000fe40000000818 */
[----:B------:R-:W-:Y:S02]  /*11c0*/  DMUL R46, R46, R48 ;  /* 0x000000302e2e7228 */ /* 0x000fe40000000000 */
[----:B------:R-:W-:Y:S02]  /*11d0*/  DSETP.GT.AND P0, PT, R28, RZ, PT ;  /* 0x000000ff1c00722a */ /* 0x000fe40003f04000 */
[----:B------:R-:W-:Y:S02]  /*11e0*/  DMUL R26, R26, R30 ;  /* 0x0000001e1a1a7228 */ /* 0x000fe40000000000 */
[----:B------:R-:W-:Y:S02]  /*11f0*/  DFMA R24, R32, R40, R24 ;  /* 0x000000282018722b */ /* 0x000fe40000000018 */
[----:B------:R-:W-:Y:S01]  /*1200*/  DSETP.GEU.AND P2, PT, R28, RZ, PT ;  /* 0x000000ff1c00722a */ /* 0x000fe20003f4e000 */
[----:B------:R-:W-:-:S03]  /*1210*/  SEL R0, RZ, 0xffffffff, !P0 ;  /* 0xffffffffff007807 */ /* 0x000fc60004000000 */
[----:B------:R-:W-:Y:S02]  /*1220*/  DSETP.GT.AND P5, PT, R46, R26, PT ;  /* 0x0000001a2e00722a */ /* 0x000fe40003fa4000 */
[C---:B------:R-:W-:Y:S02]  /*1230*/  DSETP.GT.AND P1, PT, R24.reuse, RZ, PT ;  /* 0x000000ff1800722a */ /* 0x040fe40003f24000 */
[----:B------:R-:W-:-:S04]  /*1240*/  DSETP.GEU.AND P3, PT, R24, RZ, PT ;  /* 0x000000ff1800722a */ /* 0x000fc80003f6e000 */
[----:B------:R-:W-:-:S06]  /*1250*/  SEL R24, RZ, 0xffffffff, !P1 ;  /* 0xffffffffff187807 */ /* 0x000fcc0004800000 */
[----:B------:R-:W-:Y:S02]  /*1260*/  @!P5 SEL R0, RZ, 0xffffffff, P2 ;  /* 0xffffffffff00d807 */ /* 0x000fe40001000000 */
[----:B------:R-:W-:Y:S02]  /*1270*/  @!P5 SEL R24, RZ, 0xffffffff, P3 ;  /* 0xffffffffff18d807 */ /* 0x000fe40001800000 */
[----:B------:R-:W-:Y:S02]  /*1280*/  LOP3.LUT R3, R0, 0x1, RZ, 0xc0, !PT ;  /* 0x0000000100037812 */ /* 0x000fe400078ec0ff */
[----:B------:R-:W-:-:S04]  /*1290*/  LOP3.LUT R24, R24, 0x1, RZ, 0xc0, !PT ;  /* 0x0000000118187812 */ /* 0x000fc800078ec0ff */
[----:B------:R-:W-:-:S07]  /*12a0*/  IADD3 R52, PT, PT, R24, R52, R3 ;  /* 0x0000003418347210 */ /* 0x000fce0007ffe003 */
.L_x_18:
[----:B------:R-:W-:Y:S05]  /*12b0*/  @P4 BRA `(.L_x_17) ;  /* 0x0000000000944947 */ /* 0x000fea0003800000 */
[----:B------:R-:W-:-:S05]  /*12c0*/  IMAD.WIDE.U32 R28, R2, 0x18, R22 ;  /* 0x00000018021c7825 */ /* 0x000fca00078e0016 */
[----:B------:R-:W2:Y:S04]  /*12d0*/  LDG.E.64 R26, desc[UR6][R28.64] ;  /* 0x000000061c1a7981 */ /* 0x000ea8000c1e1b00 */
[----:B------:R-:W3:Y:S01]  /*12e0*/  LDG.E.64 R30, desc[UR6][R28.64+0x8] ;  /* 0x000008061c1e7981 */ /* 0x000ee2000c1e1b00 */
[--C-:B--2---:R-:W-:Y:S02]  /*12f0*/  DADD R24, R8, -R26.reuse ;  /* 0x0000000008187229 */ /* 0x104fe4000000081a */
[----:B------:R-:W-:Y:S02]  /*1300*/  DADD R2, R20, -R26 ;  /* 0x0000000014027229 */ /* 0x000fe4000000081a */
[--C-:B---3--:R-:W-:Y:S02]  /*1310*/  DADD R32, R18, -R30.reuse ;  /* 0x0000000012207229 */ /* 0x108fe4000000081e */
[----:B------:R-:W-:-:S02]  /*1320*/  DADD R22, R12, -R30 ;  /* 0x000000000c167229 */ /* 0x000fc4000000081e */
[----:B------:R-:W-:Y:S02]  /*1330*/  DADD R34, R14, -R26 ;  /* 0x000000000e227229 */ /* 0x000fe4000000081a */
[----:B------:R-:W-:Y:S02]  /*1340*/  DADD R26, R6, -R30 ;  /* 0x00000000061a7229 */ /* 0x000fe4000000081e */
[----:B------:R-:W-:Y:S02]  /*1350*/  DMUL R36, R32, R24 ;  /* 0x0000001820247228 */ /* 0x000fe40000000000 */
[C---:B------:R-:W-:Y:S02]  /*1360*/  DMUL R30, R22.reuse, R22 ;  /* 0x00000016161e7228 */ /* 0x040fe40000000000 */
[-C--:B------:R-:W-:Y:S02]  /*1370*/  DMUL R38, R22, R24.reuse ;  /* 0x0000001816267228 */ /* 0x080fe40000000000 */
[----:B------:R-:W-:-:S02]  /*1380*/  DMUL R24, R24, R24 ;  /* 0x0000001818187228 */ /* 0x000fc40000000000 */
[----:B------:R-:W-:Y:S02]  /*1390*/  DFMA R42, R2, R26, -R36 ;  /* 0x0000001a022a722b */ /* 0x000fe40000000824 */
[----:B------:R-:W-:Y:S02]  /*13a0*/  DFMA R40, R34, R34, R30 ;  /* 0x000000222228722b */ /* 0x000fe4000000001e */
[C---:B------:R-:W-:Y:S02]  /*13b0*/  DMUL R36, R32.reuse, R32 ;  /* 0x0000002020247228 */ /* 0x040fe40000000000 */
[----:B------:R-:W-:Y:S02]  /*13c0*/  DMUL R30, R32, R34 ;  /* 0x00000022201e7228 */ /* 0x000fe40000000000 */
[----:B------:R-:W-:Y:S02]  /*13d0*/  DFMA R28, R34, R26, -R38 ;  /* 0x0000001a221c722b */ /* 0x000fe40000000826 */
[----:B------:R-:W-:-:S02]  /*13e0*/  DMUL R40, R40, R42 ;  /* 0x0000002a28287228 */ /* 0x000fc40000000000 */
[----:B------:R-:W-:Y:S02]  /*13f0*/  DFMA R36, R2, R2, R36 ;  /* 0x000000020224722b */ /* 0x000fe40000000024 */
[----:B------:R-:W-:Y:S02]  /*1400*/  DADD R32, -R20, R14 ;  /* 0x0000000014207229 */ /* 0x000fe4000000010e */
[C---:B------:R-:W-:Y:S02]  /*1410*/  DADD R42, -R18.reuse, R6 ;  /* 0x00000000122a7229 */ /* 0x040fe40000000106 */
[----:B------:R-:W-:Y:S02]  /*1420*/  DADD R34, -R18, R12 ;  /* 0x0000000012227229 */ /* 0x000fe4000000010c */
[----:B------:R-:W-:Y:S02]  /*1430*/  DADD R38, -R20, R8 ;  /* 0x0000000014267229 */ /* 0x000fe40000000108 */
[----:B------:R-:W-:-:S02]  /*1440*/  DFMA R30, R2, R22, -R30 ;  /* 0x00000016021e722b */ /* 0x000fc4000000081e */
[----:B------:R-:W-:Y:S02]  /*1450*/  DFMA R24, R26, R26, R24 ;  /* 0x0000001a1a18722b */ /* 0x000fe40000000018 */
[----:B------:R-:W-:Y:S02]  /*1460*/  DFMA R28, R36, R28, -R40 ;  /* 0x0000001c241c722b */ /* 0x000fe40000000828 */
[----:B------:R-:W-:Y:S02]  /*1470*/  DMUL R32, R32, R42 ;  /* 0x0000002a20207228 */ /* 0x000fe40000000000 */
[----:B------:R-:W-:-:S04]  /*1480*/  DMUL R34, R34, R38 ;  /* 0x0000002622227228 */ /* 0x000fc80000000000 */
[----:B------:R-:W-:-:S04]  /*1490*/  DFMA R24, R24, R30, R28 ;  /* 0x0000001e1818722b */ /* 0x000fc8000000001c */
[----:B------:R-:W-:-:S04]  /*14a0*/  DSETP.GT.AND P2, PT, R32, R34, PT ;  /* 0x000000222000722a */ /* 0x000fc80003f44000 */
[C---:B------:R-:W-:Y:S02]  /*14b0*/  DSETP.GT.AND P0, PT, R24.reuse, RZ, PT ;  /* 0x000000ff1800722a */ /* 0x040fe40003f04000 */
[----:B------:R-:W-:-:S04]  /*14c0*/  DSETP.GEU.AND P1, PT, R24, RZ, PT ;  /* 0x000000ff1800722a */ /* 0x000fc80003f2e000 */
[----:B------:R-:W-:-:S04]  /*14d0*/  SEL R0, RZ, 0xffffffff, !P0 ;  /* 0xffffffffff007807 */ /* 0x000fc80004000000 */
[----:B------:R-:W-:-:S04]  /*14e0*/  @!P2 SEL R0, RZ, 0xffffffff, P1 ;  /* 0xffffffffff00a807 */ /* 0x000fc80000800000 */
[----:B------:R-:W-:-:S05]  /*14f0*/  LOP3.LUT R3, R0, 0x1, RZ, 0xc0, !PT ;  /* 0x0000000100037812 */ /* 0x000fca00078ec0ff */
[----:B------:R-:W-:-:S07]  /*1500*/  IMAD.IADD R52, R52, 0x1, R3 ;  /* 0x0000000134347824 */ /* 0x000fce00078e0203 */
.L_x_17:
[----:B------:R-:W-:-:S13]  /*1510*/  ISETP.NE.AND P0, PT, R52, RZ, PT ;  /* 0x000000ff3400720c */ /* 0x000fda0003f05270 */
[----:B------:R-:W-:Y:S05]  /*1520*/  @P0 EXIT ;  /* 0x000000000000094d */ /* 0x000fea0003800000 */
.L_x_14:
[----:B------:R-:W0:Y:S01]  /*1530*/  S2R R23, SR_LANEID ;  /* 0x0000000000177919 */ /* 0x000e220000000000 */
[----:B------:R-:W-:Y:S01]  /*1540*/  VOTEU.ANY UR4, UPT, PT ;  /* 0x0000000000047886 */ /* 0x000fe200038e0100 */
[----:B------:R-:W1:Y:S01]  /*1550*/  LDC.64 R2, c[0x0][0x398] ;  /* 0x0000e600ff027b82 */ /* 0x000e620000000a00 */
[----:B------:R-:W0:Y:S08]  /*1560*/  FLO.U32 R0, UR4 ;  /* 0x0000000400007d00 */ /* 0x000e3000080e0000 */
[----:B------:R-:W1:Y:S01]  /*1570*/  POPC R27, UR4 ;  /* 0x00000004001b7d09 */ /* 0x000e620008000000 */
[----:B0-----:R-:W-:Y:S01]  /*1580*/  ISETP.EQ.U32.AND P0, PT, R0, R23, PT ;  /* 0x000000170000720c */ /* 0x001fe20003f02070 */
[----:B------:R-:W0:Y:S01]  /*1590*/  S2R R24, SR_LTMASK ;  /* 0x0000000000187919 */ /* 0x000e220000003900 */
[----:B------:R-:W2:Y:S11]  /*15a0*/  LDC.64 R22, c[0x0][0x390] ;  /* 0x0000e400ff167b82 */ /* 0x000eb60000000a00 */
[----:B-1----:R-:W3:Y:S01]  /*15b0*/  @P0 ATOMG.E.ADD.STRONG.GPU PT, R3, desc[UR6][R2.64], R27 ;  /* 0x8000001b020309a8 */ /* 0x002ee200081ef106 */
[----:B0-----:R-:W-:-:S06]  /*15c0*/  LOP3.LUT R24, R24, UR4, RZ, 0xc0, !PT ;  /* 0x0000000418187c12 */ /* 0x001fcc000f8ec0ff */
[----:B------:R-:W0:Y:S01]  /*15d0*/  POPC R24, R24 ;  /* 0x0000001800187309 */ /* 0x000e220000000000 */
[----:B---3--:R-:W0:Y:S02]  /*15e0*/  SHFL.IDX PT, R25, R3, R0, 0x1f ;  /* 0x00001f0003197589 */ /* 0x008e2400000e0000 */
[----:B0-----:R-:W-:-:S04]  /*15f0*/  IMAD.IADD R25, R25, 0x1, R24 ;  /* 0x0000000119197824 */ /* 0x001fc800078e0218 */
[----:B--2---:R-:W-:-:S05]  /*1600*/  IMAD.WIDE R22, R25, 0x48, R22 ;  /* 0x0000004819167825 */ /* 0x004fca00078e0216 */
[----:B-----5:R-:W-:Y:S04]  /*1610*/  STG.E.64 desc[UR6][R22.64], R20 ;  /* 0x0000001416007986 */ /* 0x020fe8000c101b06 */
[----:B------:R-:W-:Y:S04]  /*1620*/  STG.E.64 desc[UR6][R22.64+0x8], R18 ;  /* 0x0000081216007986 */ /* 0x000fe8000c101b06 */
[----:B------:R-:W-:Y:S04]  /*1630*/  STG.E.64 desc[UR6][R22.64+0x10], R16 ;  /* 0x0000101016007986 */ /* 0x000fe8000c101b06 */
[----:B------:R-:W-:Y:S04]  /*1640*/  STG.E.64 desc[UR6][R22.64+0x18], R14 ;  /* 0x0000180e16007986 */ /* 0x000fe8000c101b06 */
[----:B------:R-:W-:Y:S04]  /*1650*/  STG.E.64 desc[UR6][R22.64+0x20], R12 ;  /* 0x0000200c16007986 */ /* 0x000fe8000c101b06 */
[----:B------:R-:W-:Y:S04]  /*1660*/  STG.E.64 desc[UR6][R22.64+0x28], R10 ;  /* 0x0000280a16007986 */ /* 0x000fe8000c101b06 */
[----:B------:R-:W-:Y:S04]  /*1670*/  STG.E.64 desc[UR6][R22.64+0x30], R8 ;  /* 0x0000300816007986 */ /* 0x000fe8000c101b06 */
[----:B------:R-:W-:Y:S04]  /*1680*/  STG.E.64 desc[UR6][R22.64+0x38], R6 ;  /* 0x0000380616007986 */ /* 0x000fe8000c101b06 */
[----:B------:R-:W-:Y:S01]  /*1690*/  STG.E.64 desc[UR6][R22.64+0x40], R4 ;  /* 0x0000400416007986 */ /* 0x000fe2000c101b06 */
[----:B------:R-:W-:Y:S05]  /*16a0*/  EXIT ;  /* 0x000000000000794d */ /* 0x000fea0003800000 */
.L_x_19:
        /* <DEDUP_REMOVED lines=13> */
.L_x_31:


//--------------------- .text._Z23count_close_points_CUDAP5Pointi --------------------------
	.section	.text._Z23count_close_points_CUDAP5Pointi,"ax",@progbits
	.align	128
        .global         _Z23count_close_points_CUDAP5Pointi
        .type           _Z23count_close_points_CUDAP5Pointi,@function
        .size           _Z23count_close_points_CUDAP5Pointi,(.L_x_28 - _Z23count_close_points_CUDAP5Pointi)
        .other          _Z23count_close_points_CUDAP5Pointi,@"STO_CUDA_ENTRY STV_DEFAULT"
_Z23count_close_points_CUDAP5Pointi:
.text._Z23count_close_points_CUDAP5Pointi:
[----:B------:R-:W-:Y:S01]  /*0000*/  LDC R1, c[0x0][0x37c] ;  /* 0x0000df00ff017b82 */ /* 0x000fe20000000800 */
[----:B------:R-:W0:Y:S07]  /*0010*/  S2R R0, SR_TID.X ;  /* 0x0000000000007919 */ /* 0x000e2e0000002100 */
[----:B------:R-:W0:Y:S08]  /*0020*/  S2UR UR4, SR_CTAID.X ;  /* 0x00000000000479c3 */ /* 0x000e300000002500 */
[----:B------:R-:W0:Y:S08]  /*0030*/  LDC R3, c[0x0][0x360] ;  /* 0x0000d800ff037b82 */ /* 0x000e300000000800 */
[----:B------:R-:W1:Y:S01]  /*0040*/  LDC R5, c[0x0][0x388] ;  /* 0x0000e200ff057b82 */ /* 0x000e620000000800 */
[----:B0-----:R-:W-:-:S02]  /*0050*/  IMAD R0, R3, UR4, R0 ;  /* 0x0000000403007c24 */ /* 0x001fc4000f8e0200 */
[----:B-1----:R-:W-:-:S05]  /*0060*/  IMAD R3, R5, R5, RZ ;  /* 0x0000000505037224 */ /* 0x002fca00078e02ff */
[----:B------:R-:W-:-:S13]  /*0070*/  ISETP.GE.AND P0, PT, R0, R3, PT ;  /* 0x000000030000720c */ /* 0x000fda0003f06270 */
[----:B------:R-:W-:Y:S05]  /*0080*/  @P0 EXIT ;  /* 0x000000000000094d */ /* 0x000fea0003800000 */
[----:B------:R-:W-:-:S04]  /*0090*/  IABS R7, R5 ;  /* 0x0000000500077213 */ /* 0x000fc80000000000 */
[----:B------:R-:W0:Y:S08]  /*00a0*/  I2F.RP R4, R7 ;  /* 0x0000000700047306 */ /* 0x000e300000209400 */
[----:B0-----:R-:W0:Y:S02]  /*00b0*/  MUFU.RCP R4, R4 ;  /* 0x0000000400047308 */ /* 0x001e240000001000 */
[----:B0-----:R-:W-:-:S06]  /*00c0*/  VIADD R2, R4, 0xffffffe ;  /* 0x0ffffffe04027836 */ /* 0x001fcc0000000000 */
[----:B------:R0:W1:Y:S02]  /*00d0*/  F2I.FTZ.U32.TRUNC.NTZ R3, R2 ;  /* 0x0000000200037305 */ /* 0x000064000021f000 */
[----:B0-----:R-:W-:Y:S02]  /*00e0*/  HFMA2 R2, -RZ, RZ, 0, 0 ;  /* 0x00000000ff027431 */ /* 0x001fe400000001ff */
[----:B-1----:R-:W-:-:S04]  /*00f0*/  IMAD.MOV R6, RZ, RZ, -R3 ;  /* 0x000000ffff067224 */ /* 0x002fc800078e0a03 */
[----:B------:R-:W-:Y:S01]  /*0100*/  IMAD R9, R6, R7, RZ ;  /* 0x0000000706097224 */ /* 0x000fe200078e02ff */
[----:B------:R-:W-:-:S03]  /*0110*/  IABS R6, R0 ;  /* 0x0000000000067213 */ /* 0x000fc60000000000 */
[----:B------:R-:W-:Y:S01]  /*0120*/  IMAD.HI.U32 R3, R3, R9, R2 ;  /* 0x0000000903037227 */ /* 0x000fe200078e0002 */
[----:B------:R-:W-:-:S04]  /*0130*/  LOP3.LUT R2, R0, R5, RZ, 0x3c, !PT ;  /* 0x0000000500027212 */ /* 0x000fc800078e3cff */
[----:B------:R-:W-:Y:S01]  /*0140*/  ISETP.GE.AND P1, PT, R2, RZ, PT ;  /* 0x000000ff0200720c */ /* 0x000fe20003f26270 */
[----:B------:R-:W-:-:S04]  /*0150*/  IMAD.HI.U32 R3, R3, R6, RZ ;  /* 0x0000000603037227 */ /* 0x000fc800078e00ff */
[----:B------:R-:W-:-:S04]  /*0160*/  IMAD.MOV R4, RZ, RZ, -R3 ;  /* 0x000000ffff047224 */ /* 0x000fc800078e0a03 */
[----:B------:R-:W-:-:S05]  /*0170*/  IMAD R4, R7, R4, R6 ;  /* 0x0000000407047224 */ /* 0x000fca00078e0206 */
[----:B------:R-:W-:-:S13]  /*0180*/  ISETP.GT.U32.AND P2, PT, R7, R4, PT ;  /* 0x000000040700720c */ /* 0x000fda0003f44070 */
[----:B------:R-:W-:Y:S01]  /*0190*/  @!P2 IMAD.IADD R4, R4, 0x1, -R7 ;  /* 0x000000010404a824 */ /* 0x000fe200078e0a07 */
[----:B------:R-:W-:Y:S02]  /*01a0*/  @!P2 IADD3 R3, PT, PT, R3, 0x1, RZ ;  /* 0x000000010303a810 */ /* 0x000fe40007ffe0ff */
[----:B------:R-:W-:Y:S02]  /*01b0*/  ISETP.NE.AND P2, PT, R5, RZ, PT ;  /* 0x000000ff0500720c */ /* 0x000fe40003f45270 */
[----:B------:R-:W-:-:S13]  /*01c0*/  ISETP.GE.U32.AND P0, PT, R4, R7, PT ;  /* 0x000000070400720c */ /* 0x000fda0003f06070 */
[----:B------:R-:W-:-:S04]  /*01d0*/  @P0 VIADD R3, R3, 0x1 ;  /* 0x0000000103030836 */ /* 0x000fc80000000000 */
[----:B------:R-:W-:Y:S01]  /*01e0*/  @!P1 IMAD.MOV R3, RZ, RZ, -R3 ;  /* 0x000000ffff039224 */ /* 0x000fe200078e0a03 */
[----:B------:R-:W-:-:S04]  /*01f0*/  @!P2 LOP3.LUT R3, RZ, R5, RZ, 0x33, !PT ;  /* 0x00000005ff03a212 */ /* 0x000fc800078e33ff */
[----:B------:R-:W-:-:S05]  /*0200*/  IADD3 R2, PT, PT, -R3, RZ, RZ ;  /* 0x000000ff03027210 */ /* 0x000fca0007ffe1ff */
[----:B------:R-:W-:-:S05]  /*0210*/  IMAD R0, R5, R2, R0 ;  /* 0x0000000205007224 */ /* 0x000fca00078e0200 */
[----:B------:R-:W-:-:S13]  /*0220*/  ISETP.GE.AND P0, PT, R3, R0, PT ;  /* 0x000000000300720c */ /* 0x000fda0003f06270 */
[----:B------:R-:W-:Y:S05]  /*0230*/  @P0 EXIT ;  /* 0x000000000000094d */ /* 0x000fea0003800000 */
[----:B------:R-:W0:Y:S01]  /*0240*/  LDC.64 R4, c[0x0][0x380] ;  /* 0x0000e000ff047b82 */ /* 0x000e220000000a00 */
[----:B------:R-:W1:Y:S01]  /*0250*/  LDCU.64 UR4, c[0x0][0x358] ;  /* 0x00006b00ff0477ac */ /* 0x000e620008000a00 */
[----:B0-----:R-:W-:-:S04]  /*0260*/  IMAD.WIDE R2, R3, 0x18, R4 ;  /* 0x0000001803027825 */ /* 0x001fc800078e0204 */
[----:B------:R-:W-:Y:S01]  /*0270*/  IMAD.WIDE R4, R0, 0x18, R4 ;  /* 0x0000001800047825 */ /* 0x000fe200078e0204 */
[----:B-1----:R-:W2:Y:S04]  /*0280*/  LDG.E.64 R10, desc[UR4][R2.64+0x8] ;  /* 0x00000804020a7981 */ /* 0x002ea8000c1e1b00 */
[----:B------:R-:W2:Y:S04]  /*0290*/  LDG.E.64 R12, desc[UR4][R4.64+0x8] ;  /* 0x00000804040c7981 */ /* 0x000ea8000c1e1b00 */
[----:B------:R-:W3:Y:S04]  /*02a0*/  LDG.E.64 R6, desc[UR4][R2.64] ;  /* 0x0000000402067981 */ /* 0x000ee8000c1e1b00 */
[----:B------:R-:W3:Y:S01]  /*02b0*/  LDG.E.64 R8, desc[UR4][R4.64] ;  /* 0x0000000404087981 */ /* 0x000ee2000c1e1b00 */
[----:B------:R-:W-:Y:S01]  /*02c0*/  BSSY.RECONVERGENT B0, `(.L_x_20) ;  /* 0x0000017000007945 */ /* 0x000fe20003800200 */
[----:B--2---:R-:W-:Y:S01]  /*02d0*/  DADD R10, R10, -R12 ;  /* 0x000000000a0a7229 */ /* 0x004fe2000000080c */
[----:B------:R-:W-:Y:S01]  /*02e0*/  IMAD.MOV.U32 R12, RZ, RZ, 0x0 ;  /* 0x00000000ff0c7424 */ /* 0x000fe200078e00ff */
[----:B------:R-:W-:Y:S01]  /*02f0*/  MOV R13, 0x3fd80000 ;  /* 0x3fd80000000d7802 */ /* 0x000fe20000000f00 */
[----:B---3--:R-:W-:-:S05]  /*0300*/  DADD R8, R6, -R8 ;  /* 0x0000000006087229 */ /* 0x008fca0000000808 */
[----:B------:R-:W-:-:S08]  /*0310*/  DMUL R10, R10, R10 ;  /* 0x0000000a0a0a7228 */ /* 0x000fd00000000000 */
[----:B------:R-:W-:-:S06]  /*0320*/  DFMA R8, R8, R8, R10 ;  /* 0x000000080808722b */ /* 0x000fcc000000000a */
[----:B------:R-:W0:Y:S04]  /*0330*/  MUFU.RSQ64H R7, R9 ;  /* 0x0000000900077308 */ /* 0x000e280000001c00 */
[----:B------:R-:W-:-:S05]  /*0340*/  VIADD R6, R9, 0xfcb00000 ;  /* 0xfcb0000009067836 */ /* 0x000fca0000000000 */
[----:B------:R-:W-:Y:S01]  /*0350*/  ISETP.GE.U32.AND P0, PT, R6, 0x7ca00000, PT ;  /* 0x7ca000000600780c */ /* 0x000fe20003f06070 */
[----:B0-----:R-:W-:-:S08]  /*0360*/  DMUL R10, R6, R6 ;  /* 0x00000006060a7228 */ /* 0x001fd00000000000 */
[----:B------:R-:W-:-:S08]  /*0370*/  DFMA R10, R8, -R10, 1 ;  /* 0x3ff00000080a742b */ /* 0x000fd0000000080a */
[----:B------:R-:W-:Y:S02]  /*0380*/  DFMA R12, R10, R12, 0.5 ;  /* 0x3fe000000a0c742b */ /* 0x000fe4000000000c */
[----:B------:R-:W-:-:S08]  /*0390*/  DMUL R10, R6, R10 ;  /* 0x0000000a060a7228 */ /* 0x000fd00000000000 */
[----:B------:R-:W-:-:S08]  /*03a0*/  DFMA R14, R12, R10, R6 ;  /* 0x0000000a0c0e722b */ /* 0x000fd00000000006 */
[----:B------:R-:W-:Y:S02]  /*03b0*/  DMUL R16, R8, R14 ;  /* 0x0000000e08107228 */ /* 0x000fe40000000000 */
[----:B------:R-:W-:Y:S02]  /*03c0*/  VIADD R13, R15, 0xfff00000 ;  /* 0xfff000000f0d7836 */ /* 0x000fe40000000000 */
[----:B------:R-:W-:-:S04]  /*03d0*/  IMAD.MOV.U32 R12, RZ, RZ, R14 ;  /* 0x000000ffff0c7224 */ /* 0x000fc800078e000e */
[----:B------:R-:W-:-:S08]  /*03e0*/  DFMA R18, R16, -R16, R8 ;  /* 0x800000101012722b */ /* 0x000fd00000000008 */
[----:B------:R-:W-:Y:S01]  /*03f0*/  DFMA R10, R18, R12, R16 ;  /* 0x0000000c120a722b */ /* 0x000fe20000000010 */
[----:B------:R-:W-:Y:S10]  /*0400*/  @!P0 BRA `(.L_x_21) ;  /* 0x0000000000088947 */ /* 0x000ff40003800000 */
[----:B------:R-:W-:-:S07]  /*0410*/  MOV R0, 0x430 ;  /* 0x0000043000007802 */ /* 0x000fce0000000f00 */
[----:B------:R-:W-:Y:S05]  /*0420*/  CALL.REL.NOINC `($__internal_1_$__cuda_sm20_dsqrt_rn_f64_mediumpath_v1) ;  /* 0x0000000000287944 */ /* 0x000fea0003c00000 */
.L_x_21:
[----:B------:R-:W-:Y:S05]  /*0430*/  BSYNC.RECONVERGENT B0 ;  /* 0x0000000000007941 */ /* 0x000fea0003800200 */
.L_x_20:
[----:B------:R-:W-:-:S14]  /*0440*/  DSETP.GTU.AND P0, PT, R10, 100, PT ;  /* 0x405900000a00742a */ /* 0x000fdc0003f0c000 */
[----:B------:R-:W-:Y:S05]  /*0450*/  @P0 EXIT ;  /* 0x000000000000094d */ /* 0x000fea0003800000 */
[----:B------:R-:W2:Y:S02]  /*0460*/  LDG.E.64 R6, desc[UR4][R2.64+0x10] ;  /* 0x0000100402067981 */ /* 0x000ea4000c1e1b00 */
[----:B--2---:R-:W-:-:S07]  /*0470*/  DADD R6, R6, 1 ;  /* 0x3ff0000006067429 */ /* 0x004fce0000000000 */
[----:B------:R-:W-:Y:S04]  /*0480*/  STG.E.64 desc[UR4][R2.64+0x10], R6 ;  /* 0x0000100602007986 */ /* 0x000fe8000c101b04 */
[----:B------:R-:W2:Y:S02]  /*0490*/  LDG.E.64 R8, desc[UR4][R4.64+0x10] ;  /* 0x0000100404087981 */ /* 0x000ea4000c1e1b00 */
[----:B--2---:R-:W-:-:S07]  /*04a0*/  DADD R8, R8, 1 ;  /* 0x3ff0000008087429 */ /* 0x004fce0000000000 */
[----:B------:R-:W-:Y:S01]  /*04b0*/  STG.E.64 desc[UR4][R4.64+0x10], R8 ;  /* 0x0000100804007986 */ /* 0x000fe2000c101b04 */
[----:B------:R-:W-:Y:S05]  /*04c0*/  EXIT ;  /* 0x000000000000794d */ /* 0x000fea0003800000 */
        .weak           $__internal_1_$__cuda_sm20_dsqrt_rn_f64_mediumpath_v1
        .type           $__internal_1_$__cuda_sm20_dsqrt_rn_f64_mediumpath_v1,@function
        .size           $__internal_1_$__cuda_sm20_dsqrt_rn_f64_mediumpath_v1,(.L_x_28 - $__internal_1_$__cuda_sm20_dsqrt_rn_f64_mediumpath_v1)
$__internal_1_$__cuda_sm20_dsqrt_rn_f64_mediumpath_v1:
[----:B------:R-:W-:Y:S01]  /*04d0*/  ISETP.GE.U32.AND P0, PT, R6, -0x3400000, PT ;  /* 0xfcc000000600780c */ /* 0x000fe20003f06070 */
[----:B------:R-:W-:Y:S01]  /*04e0*/  BSSY.RECONVERGENT B1, `(.L_x_22) ;  /* 0x0000026000017945 */ /* 0x000fe20003800200 */
[----:B------:R-:W-:Y:S01]  /*04f0*/  MOV R12, R14 ;  /* 0x0000000e000c7202 */ /* 0x000fe20000000f00 */
[----:B------:R-:W-:Y:S02]  /*0500*/  IMAD.MOV.U32 R6, RZ, RZ, R18 ;  /* 0x000000ffff067224 */ /* 0x000fe400078e0012 */
[----:B------:R-:W-:-:S08]  /*0510*/  IMAD.MOV.U32 R7, RZ, RZ, R19 ;  /* 0x000000ffff077224 */ /* 0x000fd000078e0013 */
[----:B------:R-:W-:Y:S05]  /*0520*/  @!P0 BRA `(.L_x_23) ;  /* 0x0000000000208947 */ /* 0x000fea0003800000 */
[----:B------:R-:W-:-:S10]  /*0530*/  DFMA.RM R6, R6, R12, R16 ;  /* 0x0000000c0606722b */ /* 0x000fd40000004010 */
[----:B------:R-:W-:-:S04]  /*0540*/  IADD3 R10, P0, PT, R6, 0x1, RZ ;  /* 0x00000001060a7810 */ /* 0x000fc80007f1e0ff */
[----:B------:R-:W-:-:S06]  /*0550*/  IADD3.X R11, PT, PT, RZ, R7, RZ, P0, !PT ;  /* 0x00000007ff0b7210 */ /* 0x000fcc00007fe4ff */
[----:B------:R-:W-:-:S08]  /*0560*/  DFMA.RP R8, -R6, R10, R8 ;  /* 0x0000000a0608722b */ /* 0x000fd00000008108 */
[----:B------:R-:W-:-:S06]  /*0570*/  DSETP.GT.AND P0, PT, R8, RZ, PT ;  /* 0x000000ff0800722a */ /* 0x000fcc0003f04000 */
[----:B------:R-:W-:Y:S02]  /*0580*/  FSEL R6, R10, R6, P0 ;  /* 0x000000060a067208 */ /* 0x000fe40000000000 */
[----:B------:R-:W-:Y:S01]  /*0590*/  FSEL R7, R11, R7, P0 ;  /* 0x000000070b077208 */ /* 0x000fe20000000000 */
[----:B------:R-:W-:Y:S06]  /*05a0*/  BRA `(.L_x_24) ;  /* 0x0000000000647947 */ /* 0x000fec0003800000 */
.L_x_23:
[----:B------:R-:W-:-:S14]  /*05b0*/  DSETP.NE.AND P0, PT, R8, RZ, PT ;  /* 0x000000ff0800722a */ /* 0x000fdc0003f05000 */
[----:B------:R-:W-:Y:S05]  /*05c0*/  @!P0 BRA `(.L_x_25) ;  /* 0x0000000000588947 */ /* 0x000fea0003800000 */
[----:B------:R-:W-:-:S13]  /*05d0*/  ISETP.GE.AND P0, PT, R9, RZ, PT ;  /* 0x000000ff0900720c */ /* 0x000fda0003f06270 */
[----:B------:R-:W-:Y:S02]  /*05e0*/  @!P0 IMAD.MOV.U32 R6, RZ, RZ, 0x0 ;  /* 0x00000000ff068424 */ /* 0x000fe400078e00ff */
[----:B------:R-:W-:Y:S01]  /*05f0*/  @!P0 IMAD.MOV.U32 R7, RZ, RZ, -0x80000 ;  /* 0xfff80000ff078424 */ /* 0x000fe200078e00ff */
[----:B------:R-:W-:Y:S06]  /*0600*/  @!P0 BRA `(.L_x_24) ;  /* 0x00000000004c8947 */ /* 0x000fec0003800000 */
[----:B------:R-:W-:-:S13]  /*0610*/  ISETP.GT.AND P0, PT, R9, 0x7fefffff, PT ;  /* 0x7fefffff0900780c */ /* 0x000fda0003f04270 */
[----:B------:R-:W-:Y:S05]  /*0620*/  @P0 BRA `(.L_x_25) ;  /* 0x0000000000400947 */ /* 0x000fea0003800000 */
[----:B------:R-:W-:Y:S01]  /*0630*/  DMUL R6, R8, 8.11296384146066816958e+31 ;  /* 0x4690000008067828 */ /* 0x000fe20000000000 */
[----:B------:R-:W-:Y:S01]  /*0640*/  IMAD.MOV.U32 R12, RZ, RZ, 0x0 ;  /* 0x00000000ff0c7424 */ /* 0x000fe200078e00ff */
[----:B------:R-:W-:Y:S02]  /*0650*/  MOV R8, RZ ;  /* 0x000000ff00087202 */ /* 0x000fe40000000f00 */
[----:B------:R-:W-:Y:S02]  /*0660*/  MOV R13, 0x3fd80000 ;  /* 0x3fd80000000d7802 */ /* 0x000fe40000000f00 */
[----:B------:R-:W0:Y:S02]  /*0670*/  MUFU.RSQ64H R9, R7 ;  /* 0x0000000700097308 */ /* 0x000e240000001c00 */
[----:B0-----:R-:W-:-:S08]  /*0680*/  DMUL R10, R8, R8 ;  /* 0x00000008080a7228 */ /* 0x001fd00000000000 */
[----:B------:R-:W-:-:S08]  /*0690*/  DFMA R10, R6, -R10, 1 ;  /* 0x3ff00000060a742b */ /* 0x000fd0000000080a */
[----:B------:R-:W-:Y:S02]  /*06a0*/  DFMA R12, R10, R12, 0.5 ;  /* 0x3fe000000a0c742b */ /* 0x000fe4000000000c */
[----:B------:R-:W-:-:S08]  /*06b0*/  DMUL R10, R8, R10 ;  /* 0x0000000a080a7228 */ /* 0x000fd00000000000 */
[----:B------:R-:W-:-:S08]  /*06c0*/  DFMA R10, R12, R10, R8 ;  /* 0x0000000a0c0a722b */ /* 0x000fd00000000008 */
[----:B------:R-:W-:Y:S02]  /*06d0*/  DMUL R8, R6, R10 ;  /* 0x0000000a06087228 */ /* 0x000fe40000000000 */
[----:B------:R-:W-:-:S06]  /*06e0*/  VIADD R11, R11, 0xfff00000 ;  /* 0xfff000000b0b7836 */ /* 0x000fcc0000000000 */
[----:B------:R-:W-:-:S08]  /*06f0*/  DFMA R12, R8, -R8, R6 ;  /* 0x80000008080c722b */ /* 0x000fd00000000006 */
[----:B------:R-:W-:-:S10]  /*0700*/  DFMA R6, R10, R12, R8 ;  /* 0x0000000c0a06722b */ /* 0x000fd40000000008 */
[----:B------:R-:W-:Y:S01]  /*0710*/  IADD3 R7, PT, PT, R7, -0x3500000, RZ ;  /* 0xfcb0000007077810 */ /* 0x000fe20007ffe0ff */
[----:B------:R-:W-:Y:S06]  /*0720*/  BRA `(.L_x_24) ;  /* 0x0000000000047947 */ /* 0x000fec0003800000 */
.L_x_25:
[----:B------:R-:W-:-:S11]  /*0730*/  DADD R6, R8, R8 ;  /* 0x0000000008067229 */ /* 0x000fd60000000008 */
.L_x_24:
[----:B------:R-:W-:Y:S05]  /*0740*/  BSYNC.RECONVERGENT B1 ;  /* 0x0000000000017941 */ /* 0x000fea0003800200 */
.L_x_22:
[----:B------:R-:W-:Y:S01]  /*0750*/  MOV R11, R7 ;  /* 0x00000007000b7202 */ /* 0x000fe20000000f00 */
[----:B------:R-:W-:Y:S02]  /*0760*/  HFMA2 R7, -RZ, RZ, 0, 0 ;  /* 0x00000000ff077431 */ /* 0x000fe400000001ff */
[----:B------:R-:W-:Y:S02]  /*0770*/  IMAD.MOV.U32 R10, RZ, RZ, R6 ;  /* 0x000000ffff0a7224 */ /* 0x000fe400078e0006 */
[----:B------:R-:W-:-:S04]  /*0780*/  IMAD.MOV.U32 R6, RZ, RZ, R0 ;  /* 0x000000ffff067224 */ /* 0x000fc800078e0000 */
[----:B------:R-:W-:Y:S05]  /*0790*/  RET.REL.NODEC R6 `(_Z23count_close_points_CUDAP5Pointi) ;  /* 0xfffffff806187950 */ /* 0x000fea0003c3ffff */
.L_x_26:
        /* <DEDUP_REMOVED lines=14> */
.L_x_28:


//--------------------- .nv.shared.reserved.0     --------------------------
	.section	.nv.shared.reserved.0,"aw",@nobits
	.weak		__nv_reservedSMEM_offset_0_alias
	.size		__nv_reservedSMEM_offset_0_alias, 0, 64
	.other		__nv_reservedSMEM_offset_0_alias,@"STO_CUDA_RESERVED_SHARED STV_DEFAULT"
__nv_reservedSMEM_offset_0_alias:
	.zero		0
	.zero		64


//--------------------- .nv.constant0._Z18save_BlackBox_CUDAP5PointiPdii --------------------------
	.section	.nv.constant0._Z18save_BlackBox_CUDAP5PointiPdii,"a",@progbits
	.sectionflags	@""
	.align	4
.nv.constant0._Z18save_BlackBox_CUDAP5PointiPdii:
	.zero		928


//--------------------- .nv.constant0._Z30save_triangulation_points_CUDAP5PointiP8TriangleiPdii --------------------------
	.section	.nv.constant0._Z30save_triangulation_points_CUDAP5PointiP8TriangleiPdii,"a",@progbits
	.sectionflags	@""
	.align	4
.nv.constant0._Z30save_triangulation_points_CUDAP5PointiP8TriangleiPdii:
	.zero		944


//--------------------- .nv.constant0._Z27delaunay_triangulation_CUDAP5PointiP8TrianglePi --------------------------
	.section	.nv.constant0._Z27delaunay_triangulation_CUDAP5PointiP8TrianglePi,"a",@progbits
	.sectionflags	@""
	.align	4
.nv.constant0._Z27delaunay_triangulation_CUDAP5PointiP8TrianglePi:
	.zero		928


//--------------------- .nv.constant0._Z23count_close_points_CUDAP5Pointi --------------------------
	.section	.nv.constant0._Z23count_close_points_CUDAP5Pointi,"a",@progbits
	.sectionflags	@""
	.align	4
.nv.constant0._Z23count_close_points_CUDAP5Pointi:
	.zero		908


//--------------------- SYMBOLS --------------------------

	.type		.nv.reservedSmem.offset0,@object
	.size		.nv.reservedSmem.offset0,0x4
